//
// Generated by NVIDIA NVVM Compiler
//
// Compiler Build ID: CL-36424714
// Cuda compilation tools, release 13.0, V13.0.88
// Based on NVVM 20.0.0
//

.version 9.0
.target sm_100
.address_size 64

	// .globl	_Z14L2_Norm_kernelPKfPfmm
// _ZZ14L2_Norm_kernelPKfPfmmE9warp_sums has been demoted
// _ZZ14L2_Norm_kernelPKfPfmmE7l2_norm has been demoted

.visible .entry _Z14L2_Norm_kernelPKfPfmm(
	.param .u64 .ptr .align 1 _Z14L2_Norm_kernelPKfPfmm_param_0,
	.param .u64 .ptr .align 1 _Z14L2_Norm_kernelPKfPfmm_param_1,
	.param .u64 _Z14L2_Norm_kernelPKfPfmm_param_2,
	.param .u64 _Z14L2_Norm_kernelPKfPfmm_param_3
)
{
	.reg .pred 	%p<28>;
	.reg .b32 	%r<54>;
	.reg .b32 	%f<192>;
	.reg .b64 	%rd<86>;
	// demoted variable
	.shared .align 4 .b8 _ZZ14L2_Norm_kernelPKfPfmmE9warp_sums[128];
	// demoted variable
	.shared .align 4 .f32 _ZZ14L2_Norm_kernelPKfPfmmE7l2_norm;
	ld.param.u64 	%rd24, [_Z14L2_Norm_kernelPKfPfmm_param_0];
	ld.param.u64 	%rd26, [_Z14L2_Norm_kernelPKfPfmm_param_1];
	ld.param.u64 	%rd27, [_Z14L2_Norm_kernelPKfPfmm_param_2];
	ld.param.u64 	%rd25, [_Z14L2_Norm_kernelPKfPfmm_param_3];
	cvta.to.global.u64 	%rd1, %rd26;
	mov.u32 	%r16, %ctaid.x;
	cvt.u64.u32 	%rd2, %r16;
	setp.le.u64 	%p1, %rd27, %rd2;
	@%p1 bra 	$L__BB0_24;
	cvta.to.global.u64 	%rd3, %rd24;
	mov.u32 	%r1, %tid.x;
	mul.lo.s64 	%rd4, %rd25, %rd2;
	shl.b64 	%rd28, %rd4, 2;
	add.s64 	%rd5, %rd3, %rd28;
	shr.u64 	%rd29, %rd25, 2;
	cvt.u32.u64 	%r2, %rd29;
	setp.ge.s32 	%p2, %r1, %r2;
	mov.f32 	%f191, 0f00000000;
	@%p2 bra 	$L__BB0_13;
	not.b32 	%r17, %r1;
	add.s32 	%r3, %r17, %r2;
	shr.u32 	%r18, %r3, 10;
	add.s32 	%r4, %r18, 1;
	and.b32  	%r5, %r4, 7;
	setp.lt.u32 	%p3, %r3, 7168;
	mov.f32 	%f191, 0f00000000;
	mov.u32 	%r53, %r1;
	@%p3 bra 	$L__BB0_5;
	and.b32  	%r19, %r4, 8388600;
	neg.s32 	%r52, %r19;
	mul.wide.u32 	%rd31, %r1, 16;
	add.s64 	%rd32, %rd28, %rd31;
	add.s64 	%rd33, %rd32, %rd3;
	add.s64 	%rd80, %rd33, 65536;
	mov.f32 	%f191, 0f00000000;
	mov.u32 	%r53, %r1;
$L__BB0_4:
	.pragma "nounroll";
	ld.global.nc.v4.f32 	{%f20, %f21, %f22, %f23}, [%rd80+-65536];
	mul.f32 	%f24, %f21, %f21;
	fma.rn.f32 	%f25, %f20, %f20, %f24;
	fma.rn.f32 	%f26, %f22, %f22, %f25;
	fma.rn.f32 	%f27, %f23, %f23, %f26;
	add.f32 	%f28, %f191, %f27;
	ld.global.nc.v4.f32 	{%f29, %f30, %f31, %f32}, [%rd80+-49152];
	mul.f32 	%f33, %f30, %f30;
	fma.rn.f32 	%f34, %f29, %f29, %f33;
	fma.rn.f32 	%f35, %f31, %f31, %f34;
	fma.rn.f32 	%f36, %f32, %f32, %f35;
	add.f32 	%f37, %f28, %f36;
	ld.global.nc.v4.f32 	{%f38, %f39, %f40, %f41}, [%rd80+-32768];
	mul.f32 	%f42, %f39, %f39;
	fma.rn.f32 	%f43, %f38, %f38, %f42;
	fma.rn.f32 	%f44, %f40, %f40, %f43;
	fma.rn.f32 	%f45, %f41, %f41, %f44;
	add.f32 	%f46, %f37, %f45;
	ld.global.nc.v4.f32 	{%f47, %f48, %f49, %f50}, [%rd80+-16384];
	mul.f32 	%f51, %f48, %f48;
	fma.rn.f32 	%f52, %f47, %f47, %f51;
	fma.rn.f32 	%f53, %f49, %f49, %f52;
	fma.rn.f32 	%f54, %f50, %f50, %f53;
	add.f32 	%f55, %f46, %f54;
	ld.global.nc.v4.f32 	{%f56, %f57, %f58, %f59}, [%rd80];
	mul.f32 	%f60, %f57, %f57;
	fma.rn.f32 	%f61, %f56, %f56, %f60;
	fma.rn.f32 	%f62, %f58, %f58, %f61;
	fma.rn.f32 	%f63, %f59, %f59, %f62;
	add.f32 	%f64, %f55, %f63;
	ld.global.nc.v4.f32 	{%f65, %f66, %f67, %f68}, [%rd80+16384];
	mul.f32 	%f69, %f66, %f66;
	fma.rn.f32 	%f70, %f65, %f65, %f69;
	fma.rn.f32 	%f71, %f67, %f67, %f70;
	fma.rn.f32 	%f72, %f68, %f68, %f71;
	add.f32 	%f73, %f64, %f72;
	ld.global.nc.v4.f32 	{%f74, %f75, %f76, %f77}, [%rd80+32768];
	mul.f32 	%f78, %f75, %f75;
	fma.rn.f32 	%f79, %f74, %f74, %f78;
	fma.rn.f32 	%f80, %f76, %f76, %f79;
	fma.rn.f32 	%f81, %f77, %f77, %f80;
	add.f32 	%f82, %f73, %f81;
	ld.global.nc.v4.f32 	{%f83, %f84, %f85, %f86}, [%rd80+49152];
	mul.f32 	%f87, %f84, %f84;
	fma.rn.f32 	%f88, %f83, %f83, %f87;
	fma.rn.f32 	%f89, %f85, %f85, %f88;
	fma.rn.f32 	%f90, %f86, %f86, %f89;
	add.f32 	%f191, %f82, %f90;
	add.s32 	%r53, %r53, 8192;
	add.s32 	%r52, %r52, 8;
	add.s64 	%rd80, %rd80, 131072;
	setp.eq.s32 	%p4, %r52, 0;
	@%p4 bra 	$L__BB0_5;
	bra.uni 	$L__BB0_4;
$L__BB0_5:
	setp.eq.s32 	%p5, %r5, 0;
	@%p5 bra 	$L__BB0_13;
	setp.lt.u32 	%p6, %r5, 4;
	@%p6 bra 	$L__BB0_8;
	mul.wide.u32 	%rd34, %r53, 16;
	add.s64 	%rd35, %rd5, %rd34;
	ld.global.nc.v4.f32 	{%f92, %f93, %f94, %f95}, [%rd35];
	mul.f32 	%f96, %f93, %f93;
	fma.rn.f32 	%f97, %f92, %f92, %f96;
	fma.rn.f32 	%f98, %f94, %f94, %f97;
	fma.rn.f32 	%f99, %f95, %f95, %f98;
	add.f32 	%f100, %f191, %f99;
	ld.global.nc.v4.f32 	{%f101, %f102, %f103, %f104}, [%rd35+16384];
	mul.f32 	%f105, %f102, %f102;
	fma.rn.f32 	%f106, %f101, %f101, %f105;
	fma.rn.f32 	%f107, %f103, %f103, %f106;
	fma.rn.f32 	%f108, %f104, %f104, %f107;
	add.f32 	%f109, %f100, %f108;
	ld.global.nc.v4.f32 	{%f110, %f111, %f112, %f113}, [%rd35+32768];
	mul.f32 	%f114, %f111, %f111;
	fma.rn.f32 	%f115, %f110, %f110, %f114;
	fma.rn.f32 	%f116, %f112, %f112, %f115;
	fma.rn.f32 	%f117, %f113, %f113, %f116;
	add.f32 	%f118, %f109, %f117;
	ld.global.nc.v4.f32 	{%f119, %f120, %f121, %f122}, [%rd35+49152];
	mul.f32 	%f123, %f120, %f120;
	fma.rn.f32 	%f124, %f119, %f119, %f123;
	fma.rn.f32 	%f125, %f121, %f121, %f124;
	fma.rn.f32 	%f126, %f122, %f122, %f125;
	add.f32 	%f191, %f118, %f126;
	add.s32 	%r53, %r53, 4096;
$L__BB0_8:
	and.b32  	%r20, %r4, 3;
	setp.eq.s32 	%p7, %r20, 0;
	@%p7 bra 	$L__BB0_13;
	setp.eq.s32 	%p8, %r20, 1;
	@%p8 bra 	$L__BB0_11;
	mul.wide.u32 	%rd36, %r53, 16;
	add.s64 	%rd37, %rd5, %rd36;
	ld.global.nc.v4.f32 	{%f128, %f129, %f130, %f131}, [%rd37];
	mul.f32 	%f132, %f129, %f129;
	fma.rn.f32 	%f133, %f128, %f128, %f132;
	fma.rn.f32 	%f134, %f130, %f130, %f133;
	fma.rn.f32 	%f135, %f131, %f131, %f134;
	add.f32 	%f136, %f191, %f135;
	ld.global.nc.v4.f32 	{%f137, %f138, %f139, %f140}, [%rd37+16384];
	mul.f32 	%f141, %f138, %f138;
	fma.rn.f32 	%f142, %f137, %f137, %f141;
	fma.rn.f32 	%f143, %f139, %f139, %f142;
	fma.rn.f32 	%f144, %f140, %f140, %f143;
	add.f32 	%f191, %f136, %f144;
	add.s32 	%r53, %r53, 2048;
$L__BB0_11:
	and.b32  	%r21, %r3, 1024;
	setp.ne.s32 	%p9, %r21, 0;
	@%p9 bra 	$L__BB0_13;
	mul.wide.u32 	%rd38, %r53, 16;
	add.s64 	%rd39, %rd5, %rd38;
	ld.global.nc.v4.f32 	{%f145, %f146, %f147, %f148}, [%rd39];
	mul.f32 	%f149, %f146, %f146;
	fma.rn.f32 	%f150, %f145, %f145, %f149;
	fma.rn.f32 	%f151, %f147, %f147, %f150;
	fma.rn.f32 	%f152, %f148, %f148, %f151;
	add.f32 	%f191, %f191, %f152;
$L__BB0_13:
	mov.b32 	%r22, %f191;
	shfl.sync.down.b32	%r23|%p10, %r22, 16, 31, -1;
	mov.b32 	%f153, %r23;
	add.f32 	%f154, %f191, %f153;
	mov.b32 	%r24, %f154;
	shfl.sync.down.b32	%r25|%p11, %r24, 8, 31, -1;
	mov.b32 	%f155, %r25;
	add.f32 	%f156, %f154, %f155;
	mov.b32 	%r26, %f156;
	shfl.sync.down.b32	%r27|%p12, %r26, 4, 31, -1;
	mov.b32 	%f157, %r27;
	add.f32 	%f158, %f156, %f157;
	mov.b32 	%r28, %f158;
	shfl.sync.down.b32	%r29|%p13, %r28, 2, 31, -1;
	mov.b32 	%f159, %r29;
	add.f32 	%f160, %f158, %f159;
	mov.b32 	%r30, %f160;
	shfl.sync.down.b32	%r31|%p14, %r30, 1, 31, -1;
	mov.b32 	%f161, %r31;
	add.f32 	%f13, %f160, %f161;
	and.b32  	%r32, %r1, 31;
	setp.ne.s32 	%p15, %r32, 0;
	@%p15 bra 	$L__BB0_15;
	shr.u32 	%r33, %r1, 3;
	mov.u32 	%r34, _ZZ14L2_Norm_kernelPKfPfmmE9warp_sums;
	add.s32 	%r35, %r34, %r33;
	st.shared.f32 	[%r35], %f13;
$L__BB0_15:
	bar.sync 	0;
	setp.gt.u32 	%p16, %r1, 31;
	@%p16 bra 	$L__BB0_18;
	shl.b32 	%r36, %r1, 2;
	mov.u32 	%r37, _ZZ14L2_Norm_kernelPKfPfmmE9warp_sums;
	add.s32 	%r38, %r37, %r36;
	ld.shared.f32 	%f162, [%r38];
	mov.b32 	%r39, %f162;
	shfl.sync.down.b32	%r40|%p17, %r39, 16, 31, -1;
	mov.b32 	%f163, %r40;
	add.f32 	%f164, %f162, %f163;
	mov.b32 	%r41, %f164;
	shfl.sync.down.b32	%r42|%p18, %r41, 8, 31, -1;
	mov.b32 	%f165, %r42;
	add.f32 	%f166, %f164, %f165;
	mov.b32 	%r43, %f166;
	shfl.sync.down.b32	%r44|%p19, %r43, 4, 31, -1;
	mov.b32 	%f167, %r44;
	add.f32 	%f168, %f166, %f167;
	mov.b32 	%r45, %f168;
	shfl.sync.down.b32	%r46|%p20, %r45, 2, 31, -1;
	mov.b32 	%f169, %r46;
	add.f32 	%f170, %f168, %f169;
	mov.b32 	%r47, %f170;
	shfl.sync.down.b32	%r48|%p21, %r47, 1, 31, -1;
	mov.b32 	%f171, %r48;
	add.f32 	%f14, %f170, %f171;
	setp.ne.s32 	%p22, %r1, 0;
	@%p22 bra 	$L__BB0_18;
	add.f32 	%f172, %f14, 0f322BCC77;
	sqrt.rn.f32 	%f173, %f172;
	st.shared.f32 	[_ZZ14L2_Norm_kernelPKfPfmmE7l2_norm], %f173;
$L__BB0_18:
	bar.sync 	0;
	ld.shared.f32 	%f15, [_ZZ14L2_Norm_kernelPKfPfmmE7l2_norm];
	cvt.u64.u32 	%rd85, %r1;
	setp.le.u64 	%p23, %rd25, %rd85;
	@%p23 bra 	$L__BB0_24;
	not.b64 	%rd40, %rd85;
	add.s64 	%rd10, %rd25, %rd40;
	shr.u64 	%rd41, %rd10, 10;
	add.s64 	%rd42, %rd41, 1;
	and.b64  	%rd81, %rd42, 3;
	and.b64  	%rd43, %rd10, 3072;
	setp.eq.s64 	%p24, %rd43, 3072;
	@%p24 bra 	$L__BB0_22;
	shl.b64 	%rd45, %rd85, 2;
	add.s64 	%rd46, %rd28, %rd45;
	add.s64 	%rd83, %rd3, %rd46;
	add.s64 	%rd47, %rd4, %rd85;
	shl.b64 	%rd48, %rd47, 2;
	add.s64 	%rd82, %rd1, %rd48;
	shl.b64 	%rd49, %rd81, 10;
	or.b64  	%rd85, %rd49, %rd85;
$L__BB0_21:
	.pragma "nounroll";
	ld.global.nc.f32 	%f174, [%rd83];
	div.rn.f32 	%f175, %f174, %f15;
	st.global.f32 	[%rd82], %f175;
	add.s64 	%rd83, %rd83, 4096;
	add.s64 	%rd82, %rd82, 4096;
	add.s64 	%rd81, %rd81, -1;
	setp.ne.s64 	%p25, %rd81, 0;
	@%p25 bra 	$L__BB0_21;
$L__BB0_22:
	setp.lt.u64 	%p26, %rd10, 3072;
	@%p26 bra 	$L__BB0_24;
$L__BB0_23:
	add.s64 	%rd50, %rd85, %rd4;
	shl.b64 	%rd51, %rd85, 2;
	add.s64 	%rd52, %rd5, %rd51;
	ld.global.nc.f32 	%f176, [%rd52];
	div.rn.f32 	%f177, %f176, %f15;
	shl.b64 	%rd53, %rd50, 2;
	add.s64 	%rd54, %rd1, %rd53;
	st.global.f32 	[%rd54], %f177;
	add.s64 	%rd55, %rd85, 1024;
	and.b64  	%rd56, %rd55, 4294967295;
	add.s64 	%rd57, %rd56, %rd4;
	shl.b64 	%rd58, %rd55, 2;
	and.b64  	%rd59, %rd58, 17179869180;
	add.s64 	%rd60, %rd5, %rd59;
	ld.global.nc.f32 	%f178, [%rd60];
	div.rn.f32 	%f179, %f178, %f15;
	shl.b64 	%rd61, %rd57, 2;
	add.s64 	%rd62, %rd1, %rd61;
	st.global.f32 	[%rd62], %f179;
	add.s64 	%rd63, %rd85, 2048;
	and.b64  	%rd64, %rd63, 4294967295;
	add.s64 	%rd65, %rd64, %rd4;
	shl.b64 	%rd66, %rd63, 2;
	and.b64  	%rd67, %rd66, 17179869180;
	add.s64 	%rd68, %rd5, %rd67;
	ld.global.nc.f32 	%f180, [%rd68];
	div.rn.f32 	%f181, %f180, %f15;
	shl.b64 	%rd69, %rd65, 2;
	add.s64 	%rd70, %rd1, %rd69;
	st.global.f32 	[%rd70], %f181;
	add.s64 	%rd71, %rd85, 3072;
	and.b64  	%rd72, %rd71, 4294967295;
	add.s64 	%rd73, %rd72, %rd4;
	shl.b64 	%rd74, %rd71, 2;
	and.b64  	%rd75, %rd74, 17179869180;
	add.s64 	%rd76, %rd5, %rd75;
	ld.global.nc.f32 	%f182, [%rd76];
	div.rn.f32 	%f183, %f182, %f15;
	shl.b64 	%rd77, %rd73, 2;
	add.s64 	%rd78, %rd1, %rd77;
	st.global.f32 	[%rd78], %f183;
	add.s64 	%rd79, %rd85, 4096;
	and.b64  	%rd85, %rd79, 4294967295;
	setp.gt.u64 	%p27, %rd25, %rd85;
	@%p27 bra 	$L__BB0_23;
$L__BB0_24:
	ret;

}


// ===== COMPILED SASS (sm_100) =====

	.target	sm_100

	.elftype	@"ET_EXEC"


//--------------------- .note.nv.tkinfo           --------------------------
	.section	.note.nv.tkinfo,"",@"SHT_NOTE"
	.sectionflags	@"SHF_NOTE_NV_TKINFO"
	.tkinfo
        /*0018*/ 	.word	0x00000002
        /*0030*/ 	.string	""
        /*0030*/ 	.string	"ptxas"
        /*0030*/ 	.string	"Cuda compilation tools, release 13.0, V13.0.88"
        /*0030*/ 	.string	"Build cuda_13.0.r13.0/compiler.36424714_0"
        /*0030*/ 	.string	"-arch sm_100 -m 64 "



//--------------------- .note.nv.cuinfo           --------------------------
	.section	.note.nv.cuinfo,"",@"SHT_NOTE"
	.sectionflags	@"SHF_NOTE_NV_CUINFO"
        /*0018*/ 	.short	0x0002
        /*001a*/ 	.short	0x0064
        /*001c*/ 	.short	0x0082
	.zero		2


//--------------------- .nv.info                  --------------------------
	.section	.nv.info,"",@"SHT_CUDA_INFO"
	.align	4


	//----- nvinfo : EIATTR_REGCOUNT
	.align		4
        /*0000*/ 	.byte	0x04, 0x2f
        /*0002*/ 	.short	(.L_1 - .L_0)
	.align		4
.L_0:
        /*0004*/ 	.word	index@(_Z14L2_Norm_kernelPKfPfmm)
        /*0008*/ 	.word	0x00000020


	//----- nvinfo : EIATTR_FRAME_SIZE
	.align		4
.L_1:
        /*000c*/ 	.byte	0x04, 0x11
        /*000e*/ 	.short	(.L_3 - .L_2)
	.align		4
.L_2:
        /*0010*/ 	.word	index@($__internal_1_$__cuda_sm3x_div_rn_noftz_f32_slowpath)
        /*0014*/ 	.word	0x00000000


	//----- nvinfo : EIATTR_FRAME_SIZE
	.align		4
.L_3:
        /*0018*/ 	.byte	0x04, 0x11
        /*001a*/ 	.short	(.L_5 - .L_4)
	.align		4
.L_4:
        /*001c*/ 	.word	index@($__internal_0_$__cuda_sm20_sqrt_rn_f32_slowpath)
        /*0020*/ 	.word	0x00000000


	//----- nvinfo : EIATTR_FRAME_SIZE
	.align		4
.L_5:
        /*0024*/ 	.byte	0x04, 0x11
        /*0026*/ 	.short	(.L_7 - .L_6)
	.align		4
.L_6:
        /*0028*/ 	.word	index@(_Z14L2_Norm_kernelPKfPfmm)
        /*002c*/ 	.word	0x00000000


	//----- nvinfo : EIATTR_MIN_STACK_SIZE
	.align		4
.L_7:
        /*0030*/ 	.byte	0x04, 0x12
        /*0032*/ 	.short	(.L_9 - .L_8)
	.align		4
.L_8:
        /*0034*/ 	.word	index@(_Z14L2_Norm_kernelPKfPfmm)
        /*0038*/ 	.word	0x00000000
.L_9:


//--------------------- .nv.compat                --------------------------
	.section	.nv.compat,"",@"SHT_CUDA_COMPAT_INFO"
	.align	4
        /*0000*/ 	.byte	0x02, 0x09, 0x00, 0x00, 0x02, 0x02, 0x01, 0x00, 0x02, 0x05, 0x05, 0x00, 0x03, 0x07, 0x01, 0x01
        /*0010*/ 	.byte	0x02, 0x03, 0x00, 0x00, 0x02, 0x06, 0x01, 0x00, 0x04, 0x0b, 0x08, 0x00, 0x01, 0x00, 0x00, 0x00
        /*0020*/ 	.byte	0x00, 0x00, 0x00, 0x00


//--------------------- .nv.info._Z14L2_Norm_kernelPKfPfmm --------------------------
	.section	.nv.info._Z14L2_Norm_kernelPKfPfmm,"",@"SHT_CUDA_INFO"
	.sectionflags	@""
	.align	4


	//----- nvinfo : EIATTR_CUDA_API_VERSION
	.align		4
        /*0000*/ 	.byte	0x04, 0x37
        /*0002*/ 	.short	(.L_11 - .L_10)
.L_10:
        /*0004*/ 	.word	0x00000082


	//----- nvinfo : EIATTR_KPARAM_INFO
	.align		4
.L_11:
        /*0008*/ 	.byte	0x04, 0x17
        /*000a*/ 	.short	(.L_13 - .L_12)
.L_12:
        /*000c*/ 	.word	0x00000000
        /*0010*/ 	.short	0x0003
        /*0012*/ 	.short	0x0018
        /*0014*/ 	.byte	0x00, 0xf0, 0x21, 0x00


	//----- nvinfo : EIATTR_KPARAM_INFO
	.align		4
.L_13:
        /*0018*/ 	.byte	0x04, 0x17
        /*001a*/ 	.short	(.L_15 - .L_14)
.L_14:
        /*001c*/ 	.word	0x00000000
        /*0020*/ 	.short	0x0002
        /*0022*/ 	.short	0x0010
        /*0024*/ 	.byte	0x00, 0xf0, 0x21, 0x00


	//----- nvinfo : EIATTR_KPARAM_INFO
	.align		4
.L_15:
        /*0028*/ 	.byte	0x04, 0x17
        /*002a*/ 	.short	(.L_17 - .L_16)
.L_16:
        /*002c*/ 	.word	0x00000000
        /*0030*/ 	.short	0x0001
        /*0032*/ 	.short	0x0008
        /*0034*/ 	.byte	0x00, 0xf5, 0x21, 0x00


	//----- nvinfo : EIATTR_KPARAM_INFO
	.align		4
.L_17:
        /*0038*/ 	.byte	0x04, 0x17
        /*003a*/ 	.short	(.L_19 - .L_18)
.L_18:
        /*003c*/ 	.word	0x00000000
        /*0040*/ 	.short	0x0000
        /*0042*/ 	.short	0x0000
        /*0044*/ 	.byte	0x00, 0xf5, 0x21, 0x00


	//----- nvinfo : EIATTR_SPARSE_MMA_MASK
	.align		4
.L_19:
        /*0048*/ 	.byte	0x03, 0x50
        /*004a*/ 	.short	0x0000


	//----- nvinfo : EIATTR_MAXREG_COUNT
	.align		4
        /*004c*/ 	.byte	0x03, 0x1b
        /*004e*/ 	.short	0x00ff


	//----- nvinfo : EIATTR_NUM_BARRIERS
	.align		4
        /*0050*/ 	.byte	0x02, 0x4c
        /*0052*/ 	.byte	0x01
	.zero		1


	//----- nvinfo : EIATTR_MERCURY_ISA_VERSION
	.align		4
        /*0054*/ 	.byte	0x03, 0x5f
        /*0056*/ 	.short	0x0101


	//----- nvinfo : EIATTR_COOP_GROUP_MASK_REGIDS
	.align		4
        /*0058*/ 	.byte	0x04, 0x29
        /*005a*/ 	.short	(.L_21 - .L_20)


	//   ....[0]....
.L_20:
        /*005c*/ 	.word	0xffffffff


	//   ....[1]....
        /*0060*/ 	.word	0xffffffff


	//   ....[2]....
        /*0064*/ 	.word	0xffffffff


	//   ....[3]....
        /*0068*/ 	.word	0xffffffff


	//   ....[4]....
        /*006c*/ 	.word	0xffffffff


	//   ....[5]....
        /*0070*/ 	.word	0xffffffff


	//   ....[6]....
        /*0074*/ 	.word	0xffffffff


	//   ....[7]....
        /*0078*/ 	.word	0xffffffff


	//   ....[8]....
        /*007c*/ 	.word	0xffffffff


	//   ....[9]....
        /*0080*/ 	.word	0xffffffff


	//   ....[10]....
        /*0084*/ 	.word	0x05000008


	//   ....[11]....
        /*0088*/ 	.word	0x05000008


	//   ....[12]....
        /*008c*/ 	.word	0x05000008


	//   ....[13]....
        /*0090*/ 	.word	0x05000008


	//   ....[14]....
        /*0094*/ 	.word	0x05000008


	//----- nvinfo : EIATTR_COOP_GROUP_INSTR_OFFSETS
	.align		4
.L_21:
        /*0098*/ 	.byte	0x04, 0x28
        /*009a*/ 	.short	(.L_23 - .L_22)


	//   ....[0]....
.L_22:
        /*009c*/ 	.word	0x000009f0


	//   ....[1]....
        /*00a0*/ 	.word	0x00000a40


	//   ....[2]....
        /*00a4*/ 	.word	0x00000a80


	//   ....[3]....
        /*00a8*/ 	.word	0x00000aa0


	//   ....[4]....
        /*00ac*/ 	.word	0x00000ac0


	//   ....[5]....
        /*00b0*/ 	.word	0x00000b90


	//   ....[6]....
        /*00b4*/ 	.word	0x00000bb0


	//   ....[7]....
        /*00b8*/ 	.word	0x00000bd0


	//   ....[8]....
        /*00bc*/ 	.word	0x00000bf0


	//   ....[9]....
        /*00c0*/ 	.word	0x00000c10


	//   ....[10]....
        /*00c4*/ 	.word	0x00001910


	//   ....[11]....
        /*00c8*/ 	.word	0x00001980


	//   ....[12]....
        /*00cc*/ 	.word	0x000019f0


	//   ....[13]....
        /*00d0*/ 	.word	0x00001a60


	//   ....[14]....
        /*00d4*/ 	.word	0x00001ad0


	//----- nvinfo : EIATTR_VRC_CTA_INIT_COUNT
	.align		4
.L_23:
        /*00d8*/ 	.byte	0x02, 0x4a
	.zero		1
	.zero		1


	//----- nvinfo : EIATTR_EXIT_INSTR_OFFSETS
	.align		4
        /*00dc*/ 	.byte	0x04, 0x1c
        /*00de*/ 	.short	(.L_25 - .L_24)


	//   ....[0]....
.L_24:
        /*00e0*/ 	.word	0x00000050


	//   ....[1]....
        /*00e4*/ 	.word	0x00000e00


	//   ....[2]....
        /*00e8*/ 	.word	0x000011c0


	//   ....[3]....
        /*00ec*/ 	.word	0x000018c0


	//----- nvinfo : EIATTR_CRS_STACK_SIZE
	.align		4
.L_25:
        /*00f0*/ 	.byte	0x04, 0x1e
        /*00f2*/ 	.short	(.L_27 - .L_26)
.L_26:
        /*00f4*/ 	.word	0x00000000


	//----- nvinfo : EIATTR_CBANK_PARAM_SIZE
	.align		4
.L_27:
        /*00f8*/ 	.byte	0x03, 0x19
        /*00fa*/ 	.short	0x0020


	//----- nvinfo : EIATTR_PARAM_CBANK
	.align		4
        /*00fc*/ 	.byte	0x04, 0x0a
        /*00fe*/ 	.short	(.L_29 - .L_28)
	.align		4
.L_28:
        /*0100*/ 	.word	index@(.nv.constant0._Z14L2_Norm_kernelPKfPfmm)
        /*0104*/ 	.short	0x0380
        /*0106*/ 	.short	0x0020


	//----- nvinfo : EIATTR_SW_WAR
	.align		4
.L_29:
        /*0108*/ 	.byte	0x04, 0x36
        /*010a*/ 	.short	(.L_31 - .L_30)
.L_30:
        /*010c*/ 	.word	0x00000008
.L_31:


//--------------------- .nv.callgraph             --------------------------
	.section	.nv.callgraph,"",@"SHT_CUDA_CALLGRAPH"
	.align	4
	.sectionentsize	8
	.align		4
        /*0000*/ 	.word	0x00000000
	.align		4
        /*0004*/ 	.word	0xffffffff
	.align		4
        /*0008*/ 	.word	0x00000000
	.align		4
        /*000c*/ 	.word	0xfffffffe
	.align		4
        /*0010*/ 	.word	0x00000000
	.align		4
        /*0014*/ 	.word	0xfffffffd
	.align		4
        /*0018*/ 	.word	0x00000000
	.align		4
        /*001c*/ 	.word	0xfffffffc


//--------------------- .text._Z14L2_Norm_kernelPKfPfmm --------------------------
	.section	.text._Z14L2_Norm_kernelPKfPfmm,"ax",@progbits
	.align	128
        .global         _Z14L2_Norm_kernelPKfPfmm
        .type           _Z14L2_Norm_kernelPKfPfmm,@function
        .size           _Z14L2_Norm_kernelPKfPfmm,(.L_x_46 - _Z14L2_Norm_kernelPKfPfmm)
        .other          _Z14L2_Norm_kernelPKfPfmm,@"STO_CUDA_ENTRY STV_DEFAULT"
_Z14L2_Norm_kernelPKfPfmm:
.text._Z14L2_Norm_kernelPKfPfmm:
[----:B------:R-:W-:Y:S08]  /*0000*/  LDC R1, c[0x0][0x37c] ;  /* 0x0000df00ff017b82 */ /* 0x000ff00000000800 */
[----:B------:R-:W0:Y:S08]  /*0010*/  S2UR UR4, SR_CTAID.X ;  /* 0x00000000000479c3 */ /* 0x000e300000002500 */
[----:B------:R-:W0:Y:S02]  /*0020*/  LDC.64 R2, c[0x0][0x390] ;  /* 0x0000e400ff027b82 */ /* 0x000e240000000a00 */
[----:B0-----:R-:W-:-:S04]  /*0030*/  ISETP.LE.U32.AND P0, PT, R2, UR4, PT ;  /* 0x0000000402007c0c */ /* 0x001fc8000bf03070 */
[----:B------:R-:W-:-:S13]  /*0040*/  ISETP.GE.U32.AND.EX P0, PT, RZ, R3, PT, P0 ;  /* 0x00000003ff00720c */ /* 0x000fda0003f06100 */
[----:B------:R-:W-:Y:S05]  /*0050*/  @P0 EXIT ;  /* 0x000000000000094d */ /* 0x000fea0003800000 */
[----:B------:R-:W0:Y:S01]  /*0060*/  S2R R0, SR_TID.X ;  /* 0x0000000000007919 */ /* 0x000e220000002100 */
[----:B------:R-:W1:Y:S01]  /*0070*/  LDCU.64 UR6, c[0x0][0x398] ;  /* 0x00007300ff0677ac */ /* 0x000e620008000a00 */
[----:B------:R-:W-:Y:S01]  /*0080*/  BSSY.RECONVERGENT B0, `(.L_x_0) ;  /* 0x0000096000007945 */ /* 0x000fe20003800200 */
[----:B------:R-:W-:Y:S01]  /*0090*/  IMAD.MOV.U32 R20, RZ, RZ, RZ ;  /* 0x000000ffff147224 */ /* 0x000fe200078e00ff */
[----:B------:R-:W2:Y:S01]  /*00a0*/  LDCU.64 UR16, c[0x0][0x380] ;  /* 0x00007000ff1077ac */ /* 0x000ea20008000a00 */
[----:B------:R-:W3:Y:S01]  /*00b0*/  LDCU.64 UR8, c[0x0][0x358] ;  /* 0x00006b00ff0877ac */ /* 0x000ee20008000a00 */
[----:B-1----:R-:W-:Y:S02]  /*00c0*/  USHF.R.U64 UR5, UR6, 0x2, UR7 ;  /* 0x0000000206057899 */ /* 0x002fe40008001207 */
[----:B------:R-:W-:-:S04]  /*00d0*/  UIMAD.WIDE.U32 UR14, UR4, UR6, URZ ;  /* 0x00000006040e72a5 */ /* 0x000fc8000f8e00ff */
[----:B------:R-:W-:Y:S02]  /*00e0*/  UIMAD UR4, UR4, UR7, UR15 ;  /* 0x00000007040472a4 */ /* 0x000fe4000f8e020f */
[----:B------:R-:W-:Y:S02]  /*00f0*/  USHF.L.U32 UR11, UR14, 0x2, URZ ;  /* 0x000000020e0b7899 */ /* 0x000fe400080006ff */
[----:B------:R-:W-:Y:S02]  /*0100*/  USHF.L.U64.HI UR12, UR14, 0x2, UR4 ;  /* 0x000000020e0c7899 */ /* 0x000fe40008010204 */
[----:B--2---:R-:W-:Y:S01]  /*0110*/  UIADD3 UR7, UP0, UPT, UR11, UR16, URZ ;  /* 0x000000100b077290 */ /* 0x004fe2000ff1e0ff */
[----:B0-----:R-:W-:-:S03]  /*0120*/  ISETP.GE.AND P0, PT, R0, UR5, PT ;  /* 0x0000000500007c0c */ /* 0x001fc6000bf06270 */
[----:B------:R-:W-:-:S10]  /*0130*/  UIADD3.X UR10, UPT, UPT, UR12, UR17, URZ, UP0, !UPT ;  /* 0x000000110c0a7290 */ /* 0x000fd400087fe4ff */
[----:B---3--:R-:W-:Y:S05]  /*0140*/  @P0 BRA `(.L_x_1) ;  /* 0x0000000800240947 */ /* 0x008fea0003800000 */
[----:B------:R-:W-:Y:S01]  /*0150*/  LOP3.LUT R3, RZ, R0, RZ, 0x33, !PT ;  /* 0x00000000ff037212 */ /* 0x000fe200078e33ff */
[----:B------:R-:W-:Y:S01]  /*0160*/  BSSY.RECONVERGENT B1, `(.L_x_2) ;  /* 0x0000049000017945 */ /* 0x000fe20003800200 */
[----:B------:R-:W-:Y:S02]  /*0170*/  HFMA2 R20, -RZ, RZ, 0, 0 ;  /* 0x00000000ff147431 */ /* 0x000fe400000001ff */
[----:B------:R-:W-:Y:S02]  /*0180*/  IMAD.MOV.U32 R2, RZ, RZ, R0 ;  /* 0x000000ffff027224 */ /* 0x000fe400078e0000 */
[----:B------:R-:W-:-:S05]  /*0190*/  VIADD R3, R3, UR5 ;  /* 0x0000000503037c36 */ /* 0x000fca0008000000 */
[C---:B------:R-:W-:Y:S02]  /*01a0*/  ISETP.GE.U32.AND P1, PT, R3.reuse, 0x1c00, PT ;  /* 0x00001c000300780c */ /* 0x040fe40003f26070 */
[----:B------:R-:W-:-:S04]  /*01b0*/  LEA.HI R26, R3, 0x1, RZ, 0x16 ;  /* 0x00000001031a7811 */ /* 0x000fc800078fb0ff */
[----:B------:R-:W-:-:S04]  /*01c0*/  LOP3.LUT R25, R26, 0x7, RZ, 0xc0, !PT ;  /* 0x000000071a197812 */ /* 0x000fc800078ec0ff */
[----:B------:R-:W-:-:S03]  /*01d0*/  ISETP.NE.AND P0, PT, R25, RZ, PT ;  /* 0x000000ff1900720c */ /* 0x000fc60003f05270 */
[----:B------:R-:W-:Y:S10]  /*01e0*/  @!P1 BRA `(.L_x_3) ;  /* 0x0000000400009947 */ /* 0x000ff40003800000 */
[----:B------:R-:W-:Y:S01]  /*01f0*/  MOV R4, UR11 ;  /* 0x0000000b00047c02 */ /* 0x000fe20008000f00 */
[----:B------:R-:W-:Y:S01]  /*0200*/  IMAD.U32 R5, RZ, RZ, UR12 ;  /* 0x0000000cff057e24 */ /* 0x000fe2000f8e00ff */
[----:B------:R-:W-:Y:S01]  /*0210*/  LOP3.LUT R24, R26, 0x7ffff8, RZ, 0xc0, !PT ;  /* 0x007ffff81a187812 */ /* 0x000fe200078ec0ff */
[----:B------:R-:W-:Y:S01]  /*0220*/  IMAD.MOV.U32 R2, RZ, RZ, R0 ;  /* 0x000000ffff027224 */ /* 0x000fe200078e0000 */
[----:B------:R-:W-:Y:S01]  /*0230*/  MOV R20, RZ ;  /* 0x000000ff00147202 */ /* 0x000fe20000000f00 */
[----:B------:R-:W-:Y:S01]  /*0240*/  IMAD.WIDE.U32 R4, R0, 0x10, R4 ;  /* 0x0000001000047825 */ /* 0x000fe200078e0004 */
[----:B------:R-:W-:Y:S02]  /*0250*/  IADD3 R24, PT, PT, -R24, RZ, RZ ;  /* 0x000000ff18187210 */ /* 0x000fe40007ffe1ff */
[----:B------:R-:W-:-:S04]  /*0260*/  IADD3 R28, P1, PT, R4, UR16, RZ ;  /* 0x00000010041c7c10 */ /* 0x000fc8000ff3e0ff */
[----:B------:R-:W-:-:S04]  /*0270*/  IADD3 R28, P2, PT, R28, 0x10000, RZ ;  /* 0x000100001c1c7810 */ /* 0x000fc80007f5e0ff */
[----:B------:R-:W-:-:S09]  /*0280*/  IADD3.X R29, PT, PT, RZ, UR17, R5, P2, P1 ;  /* 0x00000011ff1d7c10 */ /* 0x000fd200097e2405 */
.L_x_4:
[----:B------:R-:W2:Y:S04]  /*0290*/  LDG.E.128.CONSTANT R8, desc[UR8][R28.64+-0x10000] ;  /* 0xff0000081c087981 */ /* 0x000ea8000c1e9d00 */
[----:B------:R-:W3:Y:S04]  /*02a0*/  LDG.E.128.CONSTANT R12, desc[UR8][R28.64+-0xc000] ;  /* 0xff4000081c0c7981 */ /* 0x000ee8000c1e9d00 */
[----:B------:R-:W4:Y:S04]  /*02b0*/  LDG.E.128.CONSTANT R16, desc[UR8][R28.64+-0x8000] ;  /* 0xff8000081c107981 */ /* 0x000f28000c1e9d00 */
[----:B------:R-:W5:Y:S01]  /*02c0*/  LDG.E.128.CONSTANT R4, desc[UR8][R28.64+-0x4000] ;  /* 0xffc000081c047981 */ /* 0x000f62000c1e9d00 */
[----:B--2---:R-:W-:-:S04]  /*02d0*/  FMUL R9, R9, R9 ;  /* 0x0000000909097220 */ /* 0x004fc80000400000 */
[----:B------:R-:W-:-:S04]  /*02e0*/  FFMA R9, R8, R8, R9 ;  /* 0x0000000808097223 */ /* 0x000fc80000000009 */
[----:B------:R-:W-:Y:S01]  /*02f0*/  FFMA R10, R10, R10, R9 ;  /* 0x0000000a0a0a7223 */ /* 0x000fe20000000009 */
[----:B---3--:R-:W-:Y:S01]  /*0300*/  FMUL R9, R13, R13 ;  /* 0x0000000d0d097220 */ /* 0x008fe20000400000 */
[----:B----4-:R-:W-:Y:S02]  /*0310*/  FMUL R17, R17, R17 ;  /* 0x0000001111117220 */ /* 0x010fe40000400000 */
[----:B------:R-:W-:Y:S01]  /*0320*/  FFMA R13, R11, R11, R10 ;  /* 0x0000000b0b0d7223 */ /* 0x000fe2000000000a */
[----:B------:R-:W-:Y:S02]  /*0330*/  FFMA R21, R12, R12, R9 ;  /* 0x0000000c0c157223 */ /* 0x000fe40000000009 */
[----:B------:R-:W2:Y:S01]  /*0340*/  LDG.E.128.CONSTANT R8, desc[UR8][R28.64] ;  /* 0x000000081c087981 */ /* 0x000ea2000c1e9d00 */
[----:B------:R-:W-:Y:S01]  /*0350*/  FADD R20, R13, R20 ;  /* 0x000000140d147221 */ /* 0x000fe20000000000 */
[----:B------:R-:W-:Y:S01]  /*0360*/  FFMA R14, R14, R14, R21 ;  /* 0x0000000e0e0e7223 */ /* 0x000fe20000000015 */
[----:B------:R-:W-:-:S03]  /*0370*/  FFMA R21, R16, R16, R17 ;  /* 0x0000001010157223 */ /* 0x000fc60000000011 */
[----:B------:R-:W-:Y:S01]  /*0380*/  FFMA R17, R15, R15, R14 ;  /* 0x0000000f0f117223 */ /* 0x000fe2000000000e */
[----:B------:R-:W-:Y:S01]  /*0390*/  FFMA R18, R18, R18, R21 ;  /* 0x0000001212127223 */ /* 0x000fe20000000015 */
[----:B-----5:R-:W-:Y:S01]  /*03a0*/  FMUL R21, R5, R5 ;  /* 0x0000000505157220 */ /* 0x020fe20000400000 */
[----:B------:R-:W3:Y:S01]  /*03b0*/  LDG.E.128.CONSTANT R12, desc[UR8][R28.64+0x4000] ;  /* 0x004000081c0c7981 */ /* 0x000ee2000c1e9d00 */
[----:B------:R-:W-:Y:S01]  /*03c0*/  FADD R20, R20, R17 ;  /* 0x0000001114147221 */ /* 0x000fe20000000000 */
[----:B------:R-:W-:Y:S01]  /*03d0*/  FFMA R5, R19, R19, R18 ;  /* 0x0000001313057223 */ /* 0x000fe20000000012 */
[----:B------:R-:W-:Y:S01]  /*03e0*/  FFMA R21, R4, R4, R21 ;  /* 0x0000000404157223 */ /* 0x000fe20000000015 */
[----:B------:R-:W4:Y:S02]  /*03f0*/  LDG.E.128.CONSTANT R16, desc[UR8][R28.64+0x8000] ;  /* 0x008000081c107981 */ /* 0x000f24000c1e9d00 */
[----:B------:R-:W-:Y:S01]  /*0400*/  FADD R4, R20, R5 ;  /* 0x0000000514047221 */ /* 0x000fe20000000000 */
[----:B------:R-:W-:-:S02]  /*0410*/  FFMA R6, R6, R6, R21 ;  /* 0x0000000606067223 */ /* 0x000fc40000000015 */
[----:B------:R0:W5:Y:S01]  /*0420*/  LDG.E.128.CONSTANT R20, desc[UR8][R28.64+0xc000] ;  /* 0x00c000081c147981 */ /* 0x000162000c1e9d00 */
[----:B------:R-:W-:Y:S02]  /*0430*/  VIADD R24, R24, 0x8 ;  /* 0x0000000818187836 */ /* 0x000fe40000000000 */
[----:B------:R-:W-:Y:S01]  /*0440*/  FFMA R7, R7, R7, R6 ;  /* 0x0000000707077223 */ /* 0x000fe20000000006 */
[----:B------:R-:W-:-:S03]  /*0450*/  VIADD R2, R2, 0x2000 ;  /* 0x0000200002027836 */ /* 0x000fc60000000000 */
[----:B------:R-:W-:Y:S01]  /*0460*/  FADD R4, R4, R7 ;  /* 0x0000000704047221 */ /* 0x000fe20000000000 */
[----:B------:R-:W-:Y:S02]  /*0470*/  ISETP.NE.AND P1, PT, R24, RZ, PT ;  /* 0x000000ff1800720c */ /* 0x000fe40003f25270 */
[----:B0-----:R-:W-:-:S04]  /*0480*/  IADD3 R28, P2, PT, R28, 0x20000, RZ ;  /* 0x000200001c1c7810 */ /* 0x001fc80007f5e0ff */
[----:B------:R-:W-:Y:S01]  /*0490*/  IADD3.X R29, PT, PT, RZ, R29, RZ, P2, !PT ;  /* 0x0000001dff1d7210 */ /* 0x000fe200017fe4ff */
[----:B--2---:R-:W-:-:S04]  /*04a0*/  FMUL R9, R9, R9 ;  /* 0x0000000909097220 */ /* 0x004fc80000400000 */
[----:B------:R-:W-:-:S04]  /*04b0*/  FFMA R9, R8, R8, R9 ;  /* 0x0000000808097223 */ /* 0x000fc80000000009 */
[----:B------:R-:W-:Y:S01]  /*04c0*/  FFMA R10, R10, R10, R9 ;  /* 0x0000000a0a0a7223 */ /* 0x000fe20000000009 */
[----:B---3--:R-:W-:-:S03]  /*04d0*/  FMUL R13, R13, R13 ;  /* 0x0000000d0d0d7220 */ /* 0x008fc60000400000 */
[----:B------:R-:W-:Y:S01]  /*04e0*/  FFMA R11, R11, R11, R10 ;  /* 0x0000000b0b0b7223 */ /* 0x000fe2000000000a */
[----:B------:R-:W-:Y:S01]  /*04f0*/  FFMA R13, R12, R12, R13 ;  /* 0x0000000c0c0d7223 */ /* 0x000fe2000000000d */
[----:B----4-:R-:W-:Y:S02]  /*0500*/  FMUL R17, R17, R17 ;  /* 0x0000001111117220 */ /* 0x010fe40000400000 */
[----:B------:R-:W-:Y:S01]  /*0510*/  FADD R4, R4, R11 ;  /* 0x0000000b04047221 */ /* 0x000fe20000000000 */
[----:B------:R-:W-:Y:S01]  /*0520*/  FFMA R14, R14, R14, R13 ;  /* 0x0000000e0e0e7223 */ /* 0x000fe2000000000d */
[----:B------:R-:W-:Y:S01]  /*0530*/  FFMA R17, R16, R16, R17 ;  /* 0x0000001010117223 */ /* 0x000fe20000000011 */
[----:B-----5:R-:W-:Y:S02]  /*0540*/  FMUL R21, R21, R21 ;  /* 0x0000001515157220 */ /* 0x020fe40000400000 */
[----:B------:R-:W-:Y:S01]  /*0550*/  FFMA R15, R15, R15, R14 ;  /* 0x0000000f0f0f7223 */ /* 0x000fe2000000000e */
[----:B------:R-:W-:Y:S01]  /*0560*/  FFMA R18, R18, R18, R17 ;  /* 0x0000001212127223 */ /* 0x000fe20000000011 */
[----:B------:R-:W-:-:S02]  /*0570*/  FFMA R21, R20, R20, R21 ;  /* 0x0000001414157223 */ /* 0x000fc40000000015 */
[----:B------:R-:W-:Y:S01]  /*0580*/  FADD R4, R4, R15 ;  /* 0x0000000f04047221 */ /* 0x000fe20000000000 */
[----:B------:R-:W-:Y:S01]  /*0590*/  FFMA R19, R19, R19, R18 ;  /* 0x0000001313137223 */ /* 0x000fe20000000012 */
[----:B------:R-:W-:-:S03]  /*05a0*/  FFMA R22, R22, R22, R21 ;  /* 0x0000001616167223 */ /* 0x000fc60000000015 */
[----:B------:R-:W-:Y:S01]  /*05b0*/  FADD R4, R4, R19 ;  /* 0x0000001304047221 */ /* 0x000fe20000000000 */
[----:B------:R-:W-:-:S04]  /*05c0*/  FFMA R23, R23, R23, R22 ;  /* 0x0000001717177223 */ /* 0x000fc80000000016 */
[----:B------:R-:W-:Y:S01]  /*05d0*/  FADD R20, R4, R23 ;  /* 0x0000001704147221 */ /* 0x000fe20000000000 */
[----:B------:R-:W-:Y:S06]  /*05e0*/  @P1 BRA `(.L_x_4) ;  /* 0xfffffffc00281947 */ /* 0x000fec000383ffff */
.L_x_3:
[----:B------:R-:W-:Y:S05]  /*05f0*/  BSYNC.RECONVERGENT B1 ;  /* 0x0000000000017941 */ /* 0x000fea0003800200 */
.L_x_2:
[----:B------:R-:W-:Y:S05]  /*0600*/  @!P0 BRA `(.L_x_1) ;  /* 0x0000000000f48947 */ /* 0x000fea0003800000 */
[----:B------:R-:W-:Y:S01]  /*0610*/  ISETP.GE.U32.AND P0, PT, R25, 0x4, PT ;  /* 0x000000041900780c */ /* 0x000fe20003f06070 */
[----:B------:R-:W-:Y:S01]  /*0620*/  BSSY.RECONVERGENT B1, `(.L_x_5) ;  /* 0x000001f000017945 */ /* 0x000fe20003800200 */
[----:B------:R-:W-:-:S11]  /*0630*/  LOP3.LUT P1, R26, R26, 0x3, RZ, 0xc0, !PT ;  /* 0x000000031a1a7812 */ /* 0x000fd6000782c0ff */
[----:B------:R-:W-:Y:S05]  /*0640*/  @!P0 BRA `(.L_x_6) ;  /* 0x0000000000708947 */ /* 0x000fea0003800000 */
[----:B------:R-:W-:Y:S01]  /*0650*/  MOV R22, UR7 ;  /* 0x0000000700167c02 */ /* 0x000fe20008000f00 */
[----:B------:R-:W-:-:S04]  /*0660*/  IMAD.U32 R23, RZ, RZ, UR10 ;  /* 0x0000000aff177e24 */ /* 0x000fc8000f8e00ff */
[----:B------:R-:W-:-:S05]  /*0670*/  IMAD.WIDE.U32 R22, R2, 0x10, R22 ;  /* 0x0000001002167825 */ /* 0x000fca00078e0016 */
[----:B------:R-:W2:Y:S04]  /*0680*/  LDG.E.128.CONSTANT R4, desc[UR8][R22.64] ;  /* 0x0000000816047981 */ /* 0x000ea8000c1e9d00 */
[----:B------:R-:W3:Y:S04]  /*0690*/  LDG.E.128.CONSTANT R8, desc[UR8][R22.64+0x4000] ;  /* 0x0040000816087981 */ /* 0x000ee8000c1e9d00 */
[----:B------:R-:W4:Y:S04]  /*06a0*/  LDG.E.128.CONSTANT R12, desc[UR8][R22.64+0x8000] ;  /* 0x00800008160c7981 */ /* 0x000f28000c1e9d00 */
[----:B------:R-:W5:Y:S01]  /*06b0*/  LDG.E.128.CONSTANT R16, desc[UR8][R22.64+0xc000] ;  /* 0x00c0000816107981 */ /* 0x000f62000c1e9d00 */
[----:B------:R-:W-:Y:S01]  /*06c0*/  IADD3 R2, PT, PT, R2, 0x1000, RZ ;  /* 0x0000100002027810 */ /* 0x000fe20007ffe0ff */
[----:B--2---:R-:W-:-:S04]  /*06d0*/  FMUL R5, R5, R5 ;  /* 0x0000000505057220 */ /* 0x004fc80000400000 */
[----:B------:R-:W-:Y:S01]  /*06e0*/  FFMA R5, R4, R4, R5 ;  /* 0x0000000404057223 */ /* 0x000fe20000000005 */
[----:B---3--:R-:W-:-:S03]  /*06f0*/  FMUL R9, R9, R9 ;  /* 0x0000000909097220 */ /* 0x008fc60000400000 */
[----:B------:R-:W-:Y:S01]  /*0700*/  FFMA R6, R6, R6, R5 ;  /* 0x0000000606067223 */ /* 0x000fe20000000005 */
[----:B----4-:R-:W-:Y:S01]  /*0710*/  FMUL R13, R13, R13 ;  /* 0x0000000d0d0d7220 */ /* 0x010fe20000400000 */
[----:B------:R-:W-:Y:S02]  /*0720*/  FFMA R9, R8, R8, R9 ;  /* 0x0000000808097223 */ /* 0x000fe40000000009 */
[----:B------:R-:W-:Y:S01]  /*0730*/  FFMA R7, R7, R7, R6 ;  /* 0x0000000707077223 */ /* 0x000fe20000000006 */
[----:B------:R-:W-:Y:S01]  /*0740*/  FFMA R13, R12, R12, R13 ;  /* 0x0000000c0c0d7223 */ /* 0x000fe2000000000d */
[----:B-----5:R-:W-:Y:S01]  /*0750*/  FMUL R17, R17, R17 ;  /* 0x0000001111117220 */ /* 0x020fe20000400000 */
[----:B------:R-:W-:Y:S01]  /*0760*/  FFMA R10, R10, R10, R9 ;  /* 0x0000000a0a0a7223 */ /* 0x000fe20000000009 */
[----:B------:R-:W-:Y:S01]  /*0770*/  FADD R7, R20, R7 ;  /* 0x0000000714077221 */ /* 0x000fe20000000000 */
[----:B------:R-:W-:Y:S01]  /*0780*/  FFMA R14, R14, R14, R13 ;  /* 0x0000000e0e0e7223 */ /* 0x000fe2000000000d */
[----:B------:R-:W-:Y:S01]  /*0790*/  FFMA R17, R16, R16, R17 ;  /* 0x0000001010117223 */ /* 0x000fe20000000011 */
[----:B------:R-:W-:-:S02]  /*07a0*/  FFMA R10, R11, R11, R10 ;  /* 0x0000000b0b0a7223 */ /* 0x000fc4000000000a */
[----:B------:R-:W-:Y:S01]  /*07b0*/  FFMA R14, R15, R15, R14 ;  /* 0x0000000f0f0e7223 */ /* 0x000fe2000000000e */
[----:B------:R-:W-:Y:S01]  /*07c0*/  FFMA R18, R18, R18, R17 ;  /* 0x0000001212127223 */ /* 0x000fe20000000011 */
[----:B------:R-:W-:-:S03]  /*07d0*/  FADD R7, R7, R10 ;  /* 0x0000000a07077221 */ /* 0x000fc60000000000 */
[----:B------:R-:W-:Y:S01]  /*07e0*/  FFMA R18, R19, R19, R18 ;  /* 0x0000001313127223 */ /* 0x000fe20000000012 */
[----:B------:R-:W-:-:S04]  /*07f0*/  FADD R7, R7, R14 ;  /* 0x0000000e07077221 */ /* 0x000fc80000000000 */
[----:B------:R-:W-:-:S07]  /*0800*/  FADD R20, R7, R18 ;  /* 0x0000001207147221 */ /* 0x000fce0000000000 */
.L_x_6:
[----:B------:R-:W-:Y:S05]  /*0810*/  BSYNC.RECONVERGENT B1 ;  /* 0x0000000000017941 */ /* 0x000fea0003800200 */
.L_x_5:
[----:B------:R-:W-:Y:S05]  /*0820*/  @!P1 BRA `(.L_x_1) ;  /* 0x00000000006c9947 */ /* 0x000fea0003800000 */
[----:B------:R-:W-:Y:S01]  /*0830*/  ISETP.NE.AND P1, PT, R26, 0x1, PT ;  /* 0x000000011a00780c */ /* 0x000fe20003f25270 */
[----:B------:R-:W-:Y:S01]  /*0840*/  IMAD.U32 R4, RZ, RZ, UR7 ;  /* 0x00000007ff047e24 */ /* 0x000fe2000f8e00ff */
[----:B------:R-:W-:Y:S01]  /*0850*/  LOP3.LUT P0, RZ, R3, 0x400, RZ, 0xc0, !PT ;  /* 0x0000040003ff7812 */ /* 0x000fe2000780c0ff */
[----:B------:R-:W-:Y:S01]  /*0860*/  IMAD.U32 R12, RZ, RZ, UR7 ;  /* 0x00000007ff0c7e24 */ /* 0x000fe2000f8e00ff */
[----:B------:R-:W-:Y:S02]  /*0870*/  MOV R5, UR10 ;  /* 0x0000000a00057c02 */ /* 0x000fe40008000f00 */
[----:B------:R-:W-:-:S07]  /*0880*/  MOV R13, UR10 ;  /* 0x0000000a000d7c02 */ /* 0x000fce0008000f00 */
[----:B------:R-:W-:-:S04]  /*0890*/  @P1 IMAD.WIDE.U32 R16, R2, 0x10, R4 ;  /* 0x0000001002101825 */ /* 0x000fc800078e0004 */
[----:B------:R-:W-:Y:S01]  /*08a0*/  @P1 VIADD R2, R2, 0x800 ;  /* 0x0000080002021836 */ /* 0x000fe20000000000 */
[----:B------:R-:W2:Y:S03]  /*08b0*/  @P1 LDG.E.128.CONSTANT R4, desc[UR8][R16.64] ;  /* 0x0000000810041981 */ /* 0x000ea6000c1e9d00 */
[----:B------:R-:W-:Y:S01]  /*08c0*/  @!P0 IMAD.WIDE.U32 R12, R2, 0x10, R12 ;  /* 0x00000010020c8825 */ /* 0x000fe200078e000c */
[----:B------:R-:W3:Y:S05]  /*08d0*/  @P1 LDG.E.128.CONSTANT R8, desc[UR8][R16.64+0x4000] ;  /* 0x0040000810081981 */ /* 0x000eea000c1e9d00 */
[----:B------:R-:W4:Y:S01]  /*08e0*/  @!P0 LDG.E.128.CONSTANT R12, desc[UR8][R12.64] ;  /* 0x000000080c0c8981 */ /* 0x000f22000c1e9d00 */
[----:B--2---:R-:W-:Y:S01]  /*08f0*/  @P1 FMUL R5, R5, R5 ;  /* 0x0000000505051220 */ /* 0x004fe20000400000 */
[----:B---3--:R-:W-:-:S03]  /*0900*/  @P1 FMUL R9, R9, R9 ;  /* 0x0000000909091220 */ /* 0x008fc60000400000 */
[----:B------:R-:W-:Y:S01]  /*0910*/  @P1 FFMA R5, R4, R4, R5 ;  /* 0x0000000404051223 */ /* 0x000fe20000000005 */
[----:B------:R-:W-:-:S03]  /*0920*/  @P1 FFMA R9, R8, R8, R9 ;  /* 0x0000000808091223 */ /* 0x000fc60000000009 */
[----:B------:R-:W-:Y:S01]  /*0930*/  @P1 FFMA R6, R6, R6, R5 ;  /* 0x0000000606061223 */ /* 0x000fe20000000005 */
[----:B----4-:R-:W-:Y:S01]  /*0940*/  @!P0 FMUL R3, R13, R13 ;  /* 0x0000000d0d038220 */ /* 0x010fe20000400000 */
[----:B------:R-:W-:Y:S02]  /*0950*/  @P1 FFMA R10, R10, R10, R9 ;  /* 0x0000000a0a0a1223 */ /* 0x000fe40000000009 */
[----:B------:R-:W-:Y:S01]  /*0960*/  @P1 FFMA R7, R7, R7, R6 ;  /* 0x0000000707071223 */ /* 0x000fe20000000006 */
[----:B------:R-:W-:Y:S01]  /*0970*/  @!P0 FFMA R3, R12, R12, R3 ;  /* 0x0000000c0c038223 */ /* 0x000fe20000000003 */
[----:B------:R-:W-:Y:S02]  /*0980*/  @P1 FFMA R10, R11, R11, R10 ;  /* 0x0000000b0b0a1223 */ /* 0x000fe4000000000a */
[----:B------:R-:W-:Y:S01]  /*0990*/  @P1 FADD R7, R20, R7 ;  /* 0x0000000714071221 */ /* 0x000fe20000000000 */
[----:B------:R-:W-:-:S03]  /*09a0*/  @!P0 FFMA R14, R14, R14, R3 ;  /* 0x0000000e0e0e8223 */ /* 0x000fc60000000003 */
[----:B------:R-:W-:Y:S01]  /*09b0*/  @P1 FADD R20, R7, R10 ;  /* 0x0000000a07141221 */ /* 0x000fe20000000000 */
[----:B------:R-:W-:-:S04]  /*09c0*/  @!P0 FFMA R15, R15, R15, R14 ;  /* 0x0000000f0f0f8223 */ /* 0x000fc8000000000e */
[----:B------:R-:W-:-:S07]  /*09d0*/  @!P0 FADD R20, R20, R15 ;  /* 0x0000000f14148221 */ /* 0x000fce0000000000 */
.L_x_1:
[----:B------:R-:W-:Y:S05]  /*09e0*/  BSYNC.RECONVERGENT B0 ;  /* 0x0000000000007941 */ /* 0x000fea0003800200 */
.L_x_0:
[----:B------:R-:W0:Y:S01]  /*09f0*/  SHFL.DOWN PT, R3, R20, 0x10, 0x1f ;  /* 0x0a001f0014037f89 */ /* 0x000e2200000e0000 */
[----:B------:R-:W-:-:S13]  /*0a00*/  LOP3.LUT P0, RZ, R0, 0x1f, RZ, 0xc0, !PT ;  /* 0x0000001f00ff7812 */ /* 0x000fda000780c0ff */
[----:B------:R-:W1:Y:S01]  /*0a10*/  @!P0 S2R R9, SR_CgaCtaId ;  /* 0x0000000000098919 */ /* 0x000e620000008800 */
[----:B------:R-:W-:Y:S01]  /*0a20*/  @!P0 MOV R6, 0x400 ;  /* 0x0000040000068802 */ /* 0x000fe20000000f00 */
[----:B0-----:R-:W-:-:S05]  /*0a30*/  FADD R3, R3, R20 ;  /* 0x0000001403037221 */ /* 0x001fca0000000000 */
[----:B------:R-:W0:Y:S01]  /*0a40*/  SHFL.DOWN PT, R2, R3, 0x8, 0x1f ;  /* 0x09001f0003027f89 */ /* 0x000e2200000e0000 */
[----:B-1----:R-:W-:-:S04]  /*0a50*/  @!P0 LEA R9, R9, R6, 0x18 ;  /* 0x0000000609098211 */ /* 0x002fc800078ec0ff */
[----:B------:R-:W-:Y:S01]  /*0a60*/  @!P0 LEA.HI R9, R0, R9, RZ, 0x1d ;  /* 0x0000000900098211 */ /* 0x000fe200078fe8ff */
[----:B0-----:R-:W-:-:S05]  /*0a70*/  FADD R2, R3, R2 ;  /* 0x0000000203027221 */ /* 0x001fca0000000000 */
[----:B------:R-:W0:Y:S02]  /*0a80*/  SHFL.DOWN PT, R5, R2, 0x4, 0x1f ;  /* 0x08801f0002057f89 */ /* 0x000e2400000e0000 */
[----:B0-----:R-:W-:-:S05]  /*0a90*/  FADD R5, R2, R5 ;  /* 0x0000000502057221 */ /* 0x001fca0000000000 */
[----:B------:R-:W0:Y:S02]  /*0aa0*/  SHFL.DOWN PT, R4, R5, 0x2, 0x1f ;  /* 0x08401f0005047f89 */ /* 0x000e2400000e0000 */
[----:B0-----:R-:W-:-:S05]  /*0ab0*/  FADD R4, R5, R4 ;  /* 0x0000000405047221 */ /* 0x001fca0000000000 */
[----:B------:R-:W0:Y:S02]  /*0ac0*/  SHFL.DOWN PT, R7, R4, 0x1, 0x1f ;  /* 0x08201f0004077f89 */ /* 0x000e2400000e0000 */
[----:B0-----:R-:W-:-:S05]  /*0ad0*/  FADD R6, R4, R7 ;  /* 0x0000000704067221 */ /* 0x001fca0000000000 */
[----:B------:R0:W-:Y:S01]  /*0ae0*/  @!P0 STS [R9], R6 ;  /* 0x0000000609008388 */ /* 0x0001e20000000800 */
[----:B------:R-:W-:Y:S01]  /*0af0*/  BAR.SYNC.DEFER_BLOCKING 0x0 ;  /* 0x0000000000007b1d */ /* 0x000fe20000010000 */
[----:B------:R-:W-:-:S13]  /*0b00*/  ISETP.GT.U32.AND P0, PT, R0, 0x1f, PT ;  /* 0x0000001f0000780c */ /* 0x000fda0003f04070 */
[----:B0-----:R-:W-:Y:S05]  /*0b10*/  @P0 BRA `(.L_x_7) ;  /* 0x0000000000980947 */ /* 0x001fea0003800000 */
[----:B------:R-:W0:Y:S01]  /*0b20*/  S2UR UR6, SR_CgaCtaId ;  /* 0x00000000000679c3 */ /* 0x000e220000008800 */
[----:B------:R-:W-:Y:S02]  /*0b30*/  UMOV UR5, 0x400 ;  /* 0x0000040000057882 */ /* 0x000fe40000000000 */
[----:B0-----:R-:W-:-:S06]  /*0b40*/  ULEA UR5, UR6, UR5, 0x18 ;  /* 0x0000000506057291 */ /* 0x001fcc000f8ec0ff */
[----:B------:R-:W-:Y:S01]  /*0b50*/  LEA R2, R0, UR5, 0x2 ;  /* 0x0000000500027c11 */ /* 0x000fe2000f8e10ff */
[----:B------:R-:W-:-:S05]  /*0b60*/  UMOV UR5, 0xffffffff ;  /* 0xffffffff00057882 */ /* 0x000fca0000000000 */
[----:B------:R-:W0:Y:S01]  /*0b70*/  LDS R2, [R2] ;  /* 0x0000000002027984 */ /* 0x000e220000000800 */
[----:B------:R-:W-:Y:S05]  /*0b80*/  BRA.DIV UR5, `(.L_x_8) ;  /* 0x0000000e05507947 */ /* 0x000fea000b800000 */
[----:B0-----:R-:W0:Y:S02]  /*0b90*/  SHFL.DOWN PT, R3, R2, 0x10, 0x1f ;  /* 0x0a001f0002037f89 */ /* 0x001e2400000e0000 */
[----:B0-----:R-:W-:-:S05]  /*0ba0*/  FADD R3, R2, R3 ;  /* 0x0000000302037221 */ /* 0x001fca0000000000 */
[----:B------:R-:W0:Y:S02]  /*0bb0*/  SHFL.DOWN PT, R4, R3, 0x8, 0x1f ;  /* 0x09001f0003047f89 */ /* 0x000e2400000e0000 */
[----:B0-----:R-:W-:-:S05]  /*0bc0*/  FADD R4, R3, R4 ;  /* 0x0000000403047221 */ /* 0x001fca0000000000 */
[----:B------:R-:W0:Y:S02]  /*0bd0*/  SHFL.DOWN PT, R5, R4, 0x4, 0x1f ;  /* 0x08801f0004057f89 */ /* 0x000e2400000e0000 */
[----:B0-----:R-:W-:-:S05]  /*0be0*/  FADD R5, R4, R5 ;  /* 0x0000000504057221 */ /* 0x001fca0000000000 */
[----:B------:R-:W0:Y:S02]  /*0bf0*/  SHFL.DOWN PT, R6, R5, 0x2, 0x1f ;  /* 0x08401f0005067f89 */ /* 0x000e2400000e0000 */
[----:B0-----:R-:W-:-:S05]  /*0c00*/  FADD R6, R5, R6 ;  /* 0x0000000605067221 */ /* 0x001fca0000000000 */
[----:B------:R0:W1:Y:S02]  /*0c10*/  SHFL.DOWN PT, R7, R6, 0x1, 0x1f ;  /* 0x08201f0006077f89 */ /* 0x00006400000e0000 */
.L_x_31:
[----:B------:R-:W-:Y:S01]  /*0c20*/  ISETP.NE.AND P0, PT, R0, RZ, PT ;  /* 0x000000ff0000720c */ /* 0x000fe20003f05270 */
[----:B-1----:R-:W-:-:S12]  /*0c30*/  FADD R7, R6, R7 ;  /* 0x0000000706077221 */ /* 0x002fd80000000000 */
[----:B------:R-:W-:Y:S05]  /*0c40*/  @P0 BRA `(.L_x_7) ;  /* 0x00000000004c0947 */ /* 0x000fea0003800000 */
[----:B------:R-:W-:Y:S01]  /*0c50*/  FADD R2, R7, 9.9999999392252902908e-09 ;  /* 0x322bcc7707027421 */ /* 0x000fe20000000000 */
[----:B------:R-:W-:Y:S03]  /*0c60*/  BSSY.RECONVERGENT B0, `(.L_x_9) ;  /* 0x000000d000007945 */ /* 0x000fe60003800200 */
[----:B------:R1:W2:Y:S01]  /*0c70*/  MUFU.RSQ R3, R2 ;  /* 0x0000000200037308 */ /* 0x0002a20000001400 */
[----:B------:R-:W-:-:S04]  /*0c80*/  IADD3 R4, PT, PT, R2, -0xd000000, RZ ;  /* 0xf300000002047810 */ /* 0x000fc80007ffe0ff */
[----:B------:R-:W-:-:S13]  /*0c90*/  ISETP.GT.U32.AND P0, PT, R4, 0x727fffff, PT ;  /* 0x727fffff0400780c */ /* 0x000fda0003f04070 */
[----:B-12---:R-:W-:Y:S05]  /*0ca0*/  @!P0 BRA `(.L_x_10) ;  /* 0x0000000000108947 */ /* 0x006fea0003800000 */
[----:B------:R-:W-:-:S07]  /*0cb0*/  MOV R8, 0xcd0 ;  /* 0x00000cd000087802 */ /* 0x000fce0000000f00 */
[----:B0-----:R-:W-:Y:S05]  /*0cc0*/  CALL.REL.NOINC `($__internal_0_$__cuda_sm20_sqrt_rn_f32_slowpath) ;  /* 0x0000000c008c7944 */ /* 0x001fea0003c00000 */
[----:B------:R-:W-:Y:S01]  /*0cd0*/  IMAD.MOV.U32 R2, RZ, RZ, R4 ;  /* 0x000000ffff027224 */ /* 0x000fe200078e0004 */
[----:B------:R-:W-:Y:S06]  /*0ce0*/  BRA `(.L_x_11) ;  /* 0x0000000000107947 */ /* 0x000fec0003800000 */
.L_x_10:
[----:B------:R-:W-:Y:S01]  /*0cf0*/  FMUL.FTZ R5, R2, R3 ;  /* 0x0000000302057220 */ /* 0x000fe20000410000 */
[----:B------:R-:W-:-:S03]  /*0d00*/  FMUL.FTZ R3, R3, 0.5 ;  /* 0x3f00000003037820 */ /* 0x000fc60000410000 */
[----:B------:R-:W-:-:S04]  /*0d10*/  FFMA R2, -R5, R5, R2 ;  /* 0x0000000505027223 */ /* 0x000fc80000000102 */
[----:B------:R-:W-:-:S07]  /*0d20*/  FFMA R2, R2, R3, R5 ;  /* 0x0000000302027223 */ /* 0x000fce0000000005 */
.L_x_11:
[----:B------:R-:W-:Y:S05]  /*0d30*/  BSYNC.RECONVERGENT B0 ;  /* 0x0000000000007941 */ /* 0x000fea0003800200 */
.L_x_9:
[----:B------:R-:W1:Y:S01]  /*0d40*/  S2UR UR6, SR_CgaCtaId ;  /* 0x00000000000679c3 */ /* 0x000e620000008800 */
[----:B------:R-:W-:Y:S02]  /*0d50*/  UMOV UR5, 0x400 ;  /* 0x0000040000057882 */ /* 0x000fe40000000000 */
[----:B-1----:R-:W-:-:S09]  /*0d60*/  ULEA UR5, UR6, UR5, 0x18 ;  /* 0x0000000506057291 */ /* 0x002fd2000f8ec0ff */
[----:B------:R1:W-:Y:S03]  /*0d70*/  STS [UR5+0x80], R2 ;  /* 0x00008002ff007988 */ /* 0x0003e60008000805 */
.L_x_7:
[----:B------:R-:W-:Y:S05]  /*0d80*/  WARPSYNC.ALL ;  /* 0x0000000000007948 */ /* 0x000fea0003800000 */
[----:B------:R-:W2:Y:S01]  /*0d90*/  LDCU.64 UR16, c[0x0][0x398] ;  /* 0x00007300ff1077ac */ /* 0x000ea20008000a00 */
[----:B------:R-:W3:Y:S01]  /*0da0*/  S2UR UR6, SR_CgaCtaId ;  /* 0x00000000000679c3 */ /* 0x000ee20000008800 */
[----:B------:R-:W-:-:S07]  /*0db0*/  UMOV UR5, 0x400 ;  /* 0x0000040000057882 */ /* 0x000fce0000000000 */
[----:B------:R-:W-:Y:S01]  /*0dc0*/  BAR.SYNC.DEFER_BLOCKING 0x0 ;  /* 0x0000000000007b1d */ /* 0x000fe20000010000 */
[----:B--2---:R-:W-:-:S04]  /*0dd0*/  ISETP.GE.U32.AND P0, PT, R0, UR16, PT ;  /* 0x0000001000007c0c */ /* 0x004fc8000bf06070 */
[----:B------:R-:W-:Y:S01]  /*0de0*/  ISETP.GE.U32.AND.EX P0, PT, RZ, UR17, PT, P0 ;  /* 0x00000011ff007c0c */ /* 0x000fe2000bf06100 */
[----:B---3--:R-:W-:-:S12]  /*0df0*/  ULEA UR5, UR6, UR5, 0x18 ;  /* 0x0000000506057291 */ /* 0x008fd8000f8ec0ff */
[----:B------:R-:W-:Y:S05]  /*0e00*/  @P0 EXIT ;  /* 0x000000000000094d */ /* 0x000fea0003800000 */
[----:B------:R-:W2:Y:S01]  /*0e10*/  LDS R3, [UR5+0x80] ;  /* 0x00008005ff037984 */ /* 0x000ea20008000800 */
[----:B-1----:R-:W-:Y:S01]  /*0e20*/  MOV R2, R0 ;  /* 0x0000000000027202 */ /* 0x002fe20000000f00 */
[----:B------:R-:W-:Y:S01]  /*0e30*/  IMAD.MOV.U32 R5, RZ, RZ, RZ ;  /* 0x000000ffff057224 */ /* 0x000fe200078e00ff */
[----:B------:R-:W-:Y:S02]  /*0e40*/  BSSY.RECONVERGENT B0, `(.L_x_12) ;  /* 0x0000033000007945 */ /* 0x000fe40003800200 */
[----:B------:R-:W-:Y:S02]  /*0e50*/  LOP3.LUT R21, RZ, R2, RZ, 0x33, !PT ;  /* 0x00000002ff157212 */ /* 0x000fe400078e33ff */
[----:B------:R-:W-:Y:S02]  /*0e60*/  LOP3.LUT R12, RZ, R5, RZ, 0x33, !PT ;  /* 0x00000005ff0c7212 */ /* 0x000fe400078e33ff */
[----:B------:R-:W-:-:S04]  /*0e70*/  IADD3 R21, P1, PT, R21, UR16, RZ ;  /* 0x0000001015157c10 */ /* 0x000fc8000ff3e0ff */
[----:B------:R-:W-:Y:S02]  /*0e80*/  LOP3.LUT R0, R21, 0xc00, RZ, 0xc0, !PT ;  /* 0x00000c0015007812 */ /* 0x000fe400078ec0ff */
[----:B------:R-:W-:Y:S02]  /*0e90*/  IADD3.X R12, PT, PT, R12, UR17, RZ, P1, !PT ;  /* 0x000000110c0c7c10 */ /* 0x000fe40008ffe4ff */
[----:B------:R-:W-:-:S04]  /*0ea0*/  ISETP.NE.U32.AND P0, PT, R0, 0xc00, PT ;  /* 0x00000c000000780c */ /* 0x000fc80003f05070 */
[----:B------:R-:W-:-:S13]  /*0eb0*/  ISETP.NE.AND.EX P0, PT, RZ, RZ, PT, P0 ;  /* 0x000000ffff00720c */ /* 0x000fda0003f05300 */
[----:B------:R-:W-:Y:S05]  /*0ec0*/  @!P0 BRA `(.L_x_13) ;  /* 0x0000000000a88947 */ /* 0x000fea0003800000 */
[----:B------:R-:W1:Y:S01]  /*0ed0*/  LDCU.128 UR16, c[0x0][0x380] ;  /* 0x00007000ff1077ac */ /* 0x000e620008000c00 */
[----:B------:R-:W-:Y:S01]  /*0ee0*/  SHF.R.U64 R10, R21, 0xa, R12 ;  /* 0x0000000a150a7819 */ /* 0x000fe2000000120c */
[----:B------:R-:W-:Y:S01]  /*0ef0*/  IMAD.MOV.U32 R19, RZ, RZ, RZ ;  /* 0x000000ffff137224 */ /* 0x000fe200078e00ff */
[----:B------:R-:W-:Y:S02]  /*0f00*/  LEA R14, P0, R2, UR11, 0x2 ;  /* 0x0000000b020e7c11 */ /* 0x000fe4000f8010ff */
[----:B------:R-:W-:Y:S02]  /*0f10*/  IADD3 R10, PT, PT, R10, 0x1, RZ ;  /* 0x000000010a0a7810 */ /* 0x000fe40007ffe0ff */
[----:B------:R-:W-:Y:S02]  /*0f20*/  IADD3 R17, P2, PT, R2, UR14, RZ ;  /* 0x0000000e02117c10 */ /* 0x000fe4000ff5e0ff */
[----:B------:R-:W-:Y:S02]  /*0f30*/  LOP3.LUT R10, R10, 0x3, RZ, 0xc0, !PT ;  /* 0x000000030a0a7812 */ /* 0x000fe400078ec0ff */
[----:B------:R-:W-:-:S02]  /*0f40*/  IADD3.X R4, PT, PT, R5, UR4, RZ, P2, !PT ;  /* 0x0000000405047c10 */ /* 0x000fc400097fe4ff */
[----:B------:R-:W-:Y:S02]  /*0f50*/  LEA.HI.X R15, R2, UR12, R5, 0x2, P0 ;  /* 0x0000000c020f7c11 */ /* 0x000fe400080f1405 */
[C---:B------:R-:W-:Y:S02]  /*0f60*/  SHF.L.U32 R7, R10.reuse, 0xa, RZ ;  /* 0x0000000a0a077819 */ /* 0x040fe400000006ff */
[----:B------:R-:W-:Y:S02]  /*0f70*/  SHF.L.U64.HI R0, R10, 0xa, R19 ;  /* 0x0000000a0a007819 */ /* 0x000fe40000010213 */
[----:B-1----:R-:W-:Y:S02]  /*0f80*/  IADD3 R14, P1, PT, R14, UR16, RZ ;  /* 0x000000100e0e7c10 */ /* 0x002fe4000ff3e0ff */
[----:B------:R-:W-:Y:S02]  /*0f90*/  LEA R16, P3, R17, UR18, 0x2 ;  /* 0x0000001211107c11 */ /* 0x000fe4000f8610ff */
[----:B------:R-:W-:-:S02]  /*0fa0*/  IADD3.X R15, PT, PT, R15, UR17, RZ, P1, !PT ;  /* 0x000000110f0f7c10 */ /* 0x000fc40008ffe4ff */
[----:B------:R-:W-:Y:S02]  /*0fb0*/  LEA.HI.X R17, R17, UR19, R4, 0x2, P3 ;  /* 0x0000001311117c11 */ /* 0x000fe400098f1404 */
[----:B------:R-:W-:Y:S02]  /*0fc0*/  LOP3.LUT R2, R7, R2, RZ, 0xfc, !PT ;  /* 0x0000000207027212 */ /* 0x000fe400078efcff */
[----:B------:R-:W-:-:S07]  /*0fd0*/  LOP3.LUT R5, R0, R5, RZ, 0xfc, !PT ;  /* 0x0000000500057212 */ /* 0x000fce00078efcff */
.L_x_16:
[----:B------:R-:W3:Y:S01]  /*0fe0*/  LDG.E.CONSTANT R0, desc[UR8][R14.64] ;  /* 0x000000080e007981 */ /* 0x000ee2000c1e9900 */
[----:B-12---:R-:W1:Y:S01]  /*0ff0*/  MUFU.RCP R4, R3 ;  /* 0x0000000300047308 */ /* 0x006e620000001000 */
[----:B------:R-:W-:Y:S01]  /*1000*/  IADD3 R10, P0, PT, R10, -0x1, RZ ;  /* 0xffffffff0a0a7810 */ /* 0x000fe20007f1e0ff */
[----:B------:R-:W-:Y:S03]  /*1010*/  BSSY.RECONVERGENT B1, `(.L_x_14) ;  /* 0x000000d000017945 */ /* 0x000fe60003800200 */
[----:B------:R-:W-:Y:S02]  /*1020*/  IADD3.X R19, PT, PT, R19, -0x1, RZ, P0, !PT ;  /* 0xffffffff13137810 */ /* 0x000fe400007fe4ff */
[----:B------:R-:W-:-:S04]  /*1030*/  ISETP.NE.U32.AND P0, PT, R10, RZ, PT ;  /* 0x000000ff0a00720c */ /* 0x000fc80003f05070 */
[----:B------:R-:W-:Y:S01]  /*1040*/  ISETP.NE.AND.EX P0, PT, R19, RZ, PT, P0 ;  /* 0x000000ff1300720c */ /* 0x000fe20003f05300 */
[----:B-1----:R-:W-:-:S04]  /*1050*/  FFMA R7, -R3, R4, 1 ;  /* 0x3f80000003077423 */ /* 0x002fc80000000104 */
[----:B------:R-:W-:Y:S01]  /*1060*/  FFMA R7, R4, R7, R4 ;  /* 0x0000000704077223 */ /* 0x000fe20000000004 */
[----:B---3--:R-:W1:Y:S03]  /*1070*/  FCHK P1, R0, R3 ;  /* 0x0000000300007302 */ /* 0x008e660000020000 */
[----:B------:R-:W-:-:S04]  /*1080*/  FFMA R4, R0, R7, RZ ;  /* 0x0000000700047223 */ /* 0x000fc800000000ff */
[----:B0-----:R-:W-:-:S04]  /*1090*/  FFMA R6, -R3, R4, R0 ;  /* 0x0000000403067223 */ /* 0x001fc80000000100 */
[----:B------:R-:W-:Y:S01]  /*10a0*/  FFMA R9, R7, R6, R4 ;  /* 0x0000000607097223 */ /* 0x000fe20000000004 */
[----:B-1----:R-:W-:Y:S06]  /*10b0*/  @!P1 BRA `(.L_x_15) ;  /* 0x0000000000089947 */ /* 0x002fec0003800000 */
[----:B------:R-:W-:-:S07]  /*10c0*/  MOV R6, 0x10e0 ;  /* 0x000010e000067802 */ /* 0x000fce0000000f00 */
[----:B------:R-:W-:Y:S05]  /*10d0*/  CALL.REL.NOINC `($__internal_1_$__cuda_sm3x_div_rn_noftz_f32_slowpath) ;  /* 0x0000000800e47944 */ /* 0x000fea0003c00000 */
.L_x_15:
[----:B------:R-:W-:Y:S05]  /*10e0*/  BSYNC.RECONVERGENT B1 ;  /* 0x0000000000017941 */ /* 0x000fea0003800200 */
.L_x_14:
[----:B------:R-:W-:Y:S01]  /*10f0*/  IMAD.MOV.U32 R6, RZ, RZ, R16 ;  /* 0x000000ffff067224 */ /* 0x000fe200078e0010 */
[-C--:B------:R-:W-:Y:S02]  /*1100*/  MOV R7, R17.reuse ;  /* 0x0000001100077202 */ /* 0x080fe40000000f00 */
[----:B------:R-:W-:Y:S02]  /*1110*/  IADD3 R14, P1, PT, R14, 0x1000, RZ ;  /* 0x000010000e0e7810 */ /* 0x000fe40007f3e0ff */
[----:B------:R-:W-:Y:S01]  /*1120*/  IADD3 R16, P2, PT, R16, 0x1000, RZ ;  /* 0x0000100010107810 */ /* 0x000fe20007f5e0ff */
[----:B------:R1:W-:Y:S02]  /*1130*/  STG.E desc[UR8][R6.64], R9 ;  /* 0x0000000906007986 */ /* 0x0003e4000c101908 */
[----:B------:R-:W-:Y:S01]  /*1140*/  IMAD.X R15, RZ, RZ, R15, P1 ;  /* 0x000000ffff0f7224 */ /* 0x000fe200008e060f */
[----:B------:R-:W-:Y:S01]  /*1150*/  IADD3.X R17, PT, PT, RZ, R17, RZ, P2, !PT ;  /* 0x00000011ff117210 */ /* 0x000fe200017fe4ff */
[----:B------:R-:W-:Y:S08]  /*1160*/  @P0 BRA `(.L_x_16) ;  /* 0xfffffffc009c0947 */ /* 0x000ff0000383ffff */
.L_x_13:
[----:B------:R-:W-:Y:S05]  /*1170*/  BSYNC.RECONVERGENT B0 ;  /* 0x0000000000007941 */ /* 0x000fea0003800200 */
.L_x_12:
[----:B------:R-:W-:Y:S01]  /*1180*/  ISETP.GE.U32.AND P0, PT, R21, 0xc00, PT ;  /* 0x00000c001500780c */ /* 0x000fe20003f06070 */
[----:B------:R-:W3:Y:S03]  /*1190*/  LDCU.64 UR16, c[0x0][0x388] ;  /* 0x00007100ff1077ac */ /* 0x000ee60008000a00 */
[----:B------:R-:W-:Y:S01]  /*11a0*/  ISETP.GE.U32.AND.EX P0, PT, R12, RZ, PT, P0 ;  /* 0x000000ff0c00720c */ /* 0x000fe20003f06100 */
[----:B------:R-:W4:-:S12]  /*11b0*/  LDCU.64 UR18, c[0x0][0x398] ;  /* 0x00007300ff1277ac */ /* 0x000f180008000a00 */
[----:B---34-:R-:W-:Y:S05]  /*11c0*/  @!P0 EXIT ;  /* 0x000000000000894d */ /* 0x018fea0003800000 */
.L_x_25:
[----:B01----:R-:W-:-:S04]  /*11d0*/  LEA R6, P0, R2, UR7, 0x2 ;  /* 0x0000000702067c11 */ /* 0x003fc8000f8010ff */
[----:B------:R-:W-:-:S05]  /*11e0*/  LEA.HI.X R7, R2, UR10, R5, 0x2, P0 ;  /* 0x0000000a02077c11 */ /* 0x000fca00080f1405 */
[----:B------:R-:W3:Y:S01]  /*11f0*/  LDG.E.CONSTANT R6, desc[UR8][R6.64] ;  /* 0x0000000806067981 */ /* 0x000ee2000c1e9900 */
[----:B--2---:R-:W0:Y:S01]  /*1200*/  MUFU.RCP R0, R3 ;  /* 0x0000000300007308 */ /* 0x004e220000001000 */
[----:B------:R-:W-:Y:S01]  /*1210*/  IADD3 R15, P1, PT, R2, UR14, RZ ;  /* 0x0000000e020f7c10 */ /* 0x000fe2000ff3e0ff */
[----:B------:R-:W-:Y:S03]  /*1220*/  BSSY.RECONVERGENT B0, `(.L_x_17) ;  /* 0x000000d000007945 */ /* 0x000fe60003800200 */
[----:B------:R-:W-:Y:S01]  /*1230*/  IADD3.X R10, PT, PT, R5, UR4, RZ, P1, !PT ;  /* 0x00000004050a7c10 */ /* 0x000fe20008ffe4ff */
[----:B0-----:R-:W-:-:S04]  /*1240*/  FFMA R9, -R3, R0, 1 ;  /* 0x3f80000003097423 */ /* 0x001fc80000000100 */
[----:B------:R-:W-:Y:S01]  /*1250*/  FFMA R0, R0, R9, R0 ;  /* 0x0000000900007223 */ /* 0x000fe20000000000 */
[----:B---3--:R-:W0:Y:S03]  /*1260*/  FCHK P0, R6, R3 ;  /* 0x0000000306007302 */ /* 0x008e260000000000 */
[----:B------:R-:W-:-:S04]  /*1270*/  FFMA R9, R0, R6, RZ ;  /* 0x0000000600097223 */ /* 0x000fc800000000ff */
[----:B------:R-:W-:-:S04]  /*1280*/  FFMA R4, -R3, R9, R6 ;  /* 0x0000000903047223 */ /* 0x000fc80000000106 */
[----:B------:R-:W-:Y:S01]  /*1290*/  FFMA R11, R0, R4, R9 ;  /* 0x00000004000b7223 */ /* 0x000fe20000000009 */
[----:B0-----:R-:W-:Y:S06]  /*12a0*/  @!P0 BRA `(.L_x_18) ;  /* 0x0000000000108947 */ /* 0x001fec0003800000 */
[----:B------:R-:W-:Y:S01]  /*12b0*/  IMAD.MOV.U32 R0, RZ, RZ, R6 ;  /* 0x000000ffff007224 */ /* 0x000fe200078e0006 */
[----:B------:R-:W-:-:S07]  /*12c0*/  MOV R6, 0x12e0 ;  /* 0x000012e000067802 */ /* 0x000fce0000000f00 */
[----:B------:R-:W-:Y:S05]  /*12d0*/  CALL.REL.NOINC `($__internal_1_$__cuda_sm3x_div_rn_noftz_f32_slowpath) ;  /* 0x0000000800647944 */ /* 0x000fea0003c00000 */
[----:B------:R-:W-:-:S07]  /*12e0*/  MOV R11, R9 ;  /* 0x00000009000b7202 */ /* 0x000fce0000000f00 */
.L_x_18:
[----:B------:R-:W-:Y:S05]  /*12f0*/  BSYNC.RECONVERGENT B0 ;  /* 0x0000000000007941 */ /* 0x000fea0003800200 */
.L_x_17:
[----:B------:R-:W-:-:S04]  /*1300*/  IADD3 R4, P0, PT, R2, 0x400, RZ ;  /* 0x0000040002047810 */ /* 0x000fc80007f1e0ff */
[----:B------:R-:W-:Y:S01]  /*1310*/  SHF.L.U32 R8, R4, 0x2, RZ ;  /* 0x0000000204087819 */ /* 0x000fe200000006ff */
[----:B------:R-:W-:-:S03]  /*1320*/  IMAD.X R7, RZ, RZ, R5, P0 ;  /* 0x000000ffff077224 */ /* 0x000fc600000e0605 */
[----:B------:R-:W-:Y:S02]  /*1330*/  LOP3.LUT R8, R8, 0xfffffffc, RZ, 0xc0, !PT ;  /* 0xfffffffc08087812 */ /* 0x000fe400078ec0ff */
[----:B------:R-:W-:Y:S02]  /*1340*/  SHF.L.U64.HI R0, R4, 0x2, R7 ;  /* 0x0000000204007819 */ /* 0x000fe40000010207 */
[----:B------:R-:W-:Y:S02]  /*1350*/  IADD3 R8, P0, PT, R8, UR7, RZ ;  /* 0x0000000708087c10 */ /* 0x000fe4000ff1e0ff */
[----:B------:R-:W-:-:S04]  /*1360*/  LOP3.LUT R0, R0, 0x3, RZ, 0xc0, !PT ;  /* 0x0000000300007812 */ /* 0x000fc800078ec0ff */
[----:B------:R-:W-:-:S05]  /*1370*/  IADD3.X R9, PT, PT, R0, UR10, RZ, P0, !PT ;  /* 0x0000000a00097c10 */ /* 0x000fca00087fe4ff */
[----:B------:R-:W2:Y:S01]  /*1380*/  LDG.E.CONSTANT R8, desc[UR8][R8.64] ;  /* 0x0000000808087981 */ /* 0x000ea2000c1e9900 */
[----:B------:R-:W0:Y:S01]  /*1390*/  MUFU.RCP R0, R3 ;  /* 0x0000000300007308 */ /* 0x000e220000001000 */
[C---:B------:R-:W-:Y:S01]  /*13a0*/  LEA R6, P0, R15.reuse, UR16, 0x2 ;  /* 0x000000100f067c11 */ /* 0x040fe2000f8010ff */
[----:B------:R-:W-:Y:S03]  /*13b0*/  BSSY.RECONVERGENT B0, `(.L_x_19) ;  /* 0x0000010000007945 */ /* 0x000fe60003800200 */
[----:B------:R-:W-:Y:S02]  /*13c0*/  LEA.HI.X R7, R15, UR17, R10, 0x2, P0 ;  /* 0x000000110f077c11 */ /* 0x000fe400080f140a */
[----:B------:R-:W-:-:S03]  /*13d0*/  IADD3 R10, P1, PT, R4, UR14, RZ ;  /* 0x0000000e040a7c10 */ /* 0x000fc6000ff3e0ff */
[----:B------:R1:W-:Y:S02]  /*13e0*/  STG.E desc[UR8][R6.64], R11 ;  /* 0x0000000b06007986 */ /* 0x0003e4000c101908 */
[----:B------:R-:W-:Y:S02]  /*13f0*/  IMAD.X R15, RZ, RZ, UR4, P1 ;  /* 0x00000004ff0f7e24 */ /* 0x000fe400088e06ff */
[----:B0-----:R-:W-:-:S04]  /*1400*/  FFMA R13, -R3, R0, 1 ;  /* 0x3f800000030d7423 */ /* 0x001fc80000000100 */
[----:B------:R-:W-:Y:S01]  /*1410*/  FFMA R0, R0, R13, R0 ;  /* 0x0000000d00007223 */ /* 0x000fe20000000000 */
[----:B--2---:R-:W0:Y:S03]  /*1420*/  FCHK P0, R8, R3 ;  /* 0x0000000308007302 */ /* 0x004e260000000000 */
[----:B------:R-:W-:-:S04]  /*1430*/  FFMA R13, R0, R8, RZ ;  /* 0x00000008000d7223 */ /* 0x000fc800000000ff */
[----:B------:R-:W-:-:S04]  /*1440*/  FFMA R4, -R3, R13, R8 ;  /* 0x0000000d03047223 */ /* 0x000fc80000000108 */
[----:B------:R-:W-:Y:S01]  /*1450*/  FFMA R13, R0, R4, R13 ;  /* 0x00000004000d7223 */ /* 0x000fe2000000000d */
[----:B01----:R-:W-:Y:S06]  /*1460*/  @!P0 BRA `(.L_x_20) ;  /* 0x0000000000108947 */ /* 0x003fec0003800000 */
[----:B------:R-:W-:Y:S02]  /*1470*/  MOV R0, R8 ;  /* 0x0000000800007202 */ /* 0x000fe40000000f00 */
[----:B------:R-:W-:-:S07]  /*1480*/  MOV R6, 0x14a0 ;  /* 0x000014a000067802 */ /* 0x000fce0000000f00 */
[----:B------:R-:W-:Y:S05]  /*1490*/  CALL.REL.NOINC `($__internal_1_$__cuda_sm3x_div_rn_noftz_f32_slowpath) ;  /* 0x0000000400f47944 */ /* 0x000fea0003c00000 */
[----:B------:R-:W-:-:S07]  /*14a0*/  IMAD.MOV.U32 R13, RZ, RZ, R9 ;  /* 0x000000ffff0d7224 */ /* 0x000fce00078e0009 */
.L_x_20:
[----:B------:R-:W-:Y:S05]  /*14b0*/  BSYNC.RECONVERGENT B0 ;  /* 0x0000000000007941 */ /* 0x000fea0003800200 */
.L_x_19:
[----:B------:R-:W-:-:S04]  /*14c0*/  IADD3 R4, P0, PT, R2, 0x800, RZ ;  /* 0x0000080002047810 */ /* 0x000fc80007f1e0ff */
[----:B------:R-:W-:Y:S01]  /*14d0*/  IADD3.X R7, PT, PT, RZ, R5, RZ, P0, !PT ;  /* 0x00000005ff077210 */ /* 0x000fe200007fe4ff */
[----:B------:R-:W-:-:S03]  /*14e0*/  IMAD.SHL.U32 R8, R4, 0x4, RZ ;  /* 0x0000000404087824 */ /* 0x000fc600078e00ff */
[----:B------:R-:W-:Y:S02]  /*14f0*/  SHF.L.U64.HI R0, R4, 0x2, R7 ;  /* 0x0000000204007819 */ /* 0x000fe40000010207 */
[----:B------:R-:W-:Y:S02]  /*1500*/  LOP3.LUT R8, R8, 0xfffffffc, RZ, 0xc0, !PT ;  /* 0xfffffffc08087812 */ /* 0x000fe400078ec0ff */
[----:B------:R-:W-:Y:S02]  /*1510*/  LOP3.LUT R0, R0, 0x3, RZ, 0xc0, !PT ;  /* 0x0000000300007812 */ /* 0x000fe400078ec0ff */
[----:B------:R-:W-:-:S04]  /*1520*/  IADD3 R8, P0, PT, R8, UR7, RZ ;  /* 0x0000000708087c10 */ /* 0x000fc8000ff1e0ff */
[----:B------:R-:W-:-:S05]  /*1530*/  IADD3.X R9, PT, PT, R0, UR10, RZ, P0, !PT ;  /* 0x0000000a00097c10 */ /* 0x000fca00087fe4ff */
[----:B------:R-:W2:Y:S01]  /*1540*/  LDG.E.CONSTANT R8, desc[UR8][R8.64] ;  /* 0x0000000808087981 */ /* 0x000ea2000c1e9900 */
[----:B------:R-:W0:Y:S01]  /*1550*/  MUFU.RCP R0, R3 ;  /* 0x0000000300007308 */ /* 0x000e220000001000 */
[C---:B------:R-:W-:Y:S01]  /*1560*/  LEA R6, P0, R10.reuse, UR16, 0x2 ;  /* 0x000000100a067c11 */ /* 0x040fe2000f8010ff */
[----:B------:R-:W-:Y:S03]  /*1570*/  BSSY.RECONVERGENT B0, `(.L_x_21) ;  /* 0x0000010000007945 */ /* 0x000fe60003800200 */
[----:B------:R-:W-:Y:S02]  /*1580*/  LEA.HI.X R7, R10, UR17, R15, 0x2, P0 ;  /* 0x000000110a077c11 */ /* 0x000fe400080f140f */
[----:B------:R-:W-:-:S03]  /*1590*/  IADD3 R10, P1, PT, R4, UR14, RZ ;  /* 0x0000000e040a7c10 */ /* 0x000fc6000ff3e0ff */
[----:B------:R1:W-:Y:S01]  /*15a0*/  STG.E desc[UR8][R6.64], R13 ;  /* 0x0000000d06007986 */ /* 0x0003e2000c101908 */
[----:B------:R-:W-:Y:S01]  /*15b0*/  IADD3.X R15, PT, PT, RZ, UR4, RZ, P1, !PT ;  /* 0x00000004ff0f7c10 */ /* 0x000fe20008ffe4ff */
[----:B0-----:R-:W-:-:S04]  /*15c0*/  FFMA R11, -R3, R0, 1 ;  /* 0x3f800000030b7423 */ /* 0x001fc80000000100 */
[----:B------:R-:W-:Y:S01]  /*15d0*/  FFMA R0, R0, R11, R0 ;  /* 0x0000000b00007223 */ /* 0x000fe20000000000 */
[----:B--2---:R-:W0:Y:S03]  /*15e0*/  FCHK P0, R8, R3 ;  /* 0x0000000308007302 */ /* 0x004e260000000000 */
[----:B------:R-:W-:-:S04]  /*15f0*/  FFMA R11, R0, R8, RZ ;  /* 0x00000008000b7223 */ /* 0x000fc800000000ff */
[----:B------:R-:W-:-:S04]  /*1600*/  FFMA R4, -R3, R11, R8 ;  /* 0x0000000b03047223 */ /* 0x000fc80000000108 */
[----:B------:R-:W-:Y:S01]  /*1610*/  FFMA R11, R0, R4, R11 ;  /* 0x00000004000b7223 */ /* 0x000fe2000000000b */
[----:B01----:R-:W-:Y:S06]  /*1620*/  @!P0 BRA `(.L_x_22) ;  /* 0x0000000000108947 */ /* 0x003fec0003800000 */
[----:B------:R-:W-:Y:S01]  /*1630*/  IMAD.MOV.U32 R0, RZ, RZ, R8 ;  /* 0x000000ffff007224 */ /* 0x000fe200078e0008 */
[----:B------:R-:W-:-:S07]  /*1640*/  MOV R6, 0x1660 ;  /* 0x0000166000067802 */ /* 0x000fce0000000f00 */
[----:B------:R-:W-:Y:S05]  /*1650*/  CALL.REL.NOINC `($__internal_1_$__cuda_sm3x_div_rn_noftz_f32_slowpath) ;  /* 0x0000000400847944 */ /* 0x000fea0003c00000 */
[----:B------:R-:W-:-:S07]  /*1660*/  MOV R11, R9 ;  /* 0x00000009000b7202 */ /* 0x000fce0000000f00 */
.L_x_22:
[----:B------:R-:W-:Y:S05]  /*1670*/  BSYNC.RECONVERGENT B0 ;  /* 0x0000000000007941 */ /* 0x000fea0003800200 */
.L_x_21:
        /* <DEDUP_REMOVED lines=12> */
[----:B------:R-:W-:-:S05]  /*1740*/  LEA.HI.X R7, R10, UR17, R15, 0x2, P0 ;  /* 0x000000110a077c11 */ /* 0x000fca00080f140f */
[----:B------:R1:W-:Y:S01]  /*1750*/  STG.E desc[UR8][R6.64], R11 ;  /* 0x0000000b06007986 */ /* 0x0003e2000c101908 */
[----:B0-----:R-:W-:-:S04]  /*1760*/  FFMA R5, -R3, R0, 1 ;  /* 0x3f80000003057423 */ /* 0x001fc80000000100 */
[----:B------:R-:W-:Y:S01]  /*1770*/  FFMA R0, R0, R5, R0 ;  /* 0x0000000500007223 */ /* 0x000fe20000000000 */
[----:B------:R-:W-:-:S05]  /*1780*/  IADD3 R5, P1, PT, R4, UR14, RZ ;  /* 0x0000000e04057c10 */ /* 0x000fca000ff3e0ff */
[----:B------:R-:W-:Y:S01]  /*1790*/  IMAD.X R10, RZ, RZ, UR4, P1 ;  /* 0x00000004ff0a7e24 */ /* 0x000fe200088e06ff */
[----:B--2---:R-:W0:Y:S01]  /*17a0*/  FCHK P0, R8, R3 ;  /* 0x0000000308007302 */ /* 0x004e220000000000 */
        /* <DEDUP_REMOVED lines=8> */
.L_x_24:
[----:B------:R-:W-:Y:S05]  /*1830*/  BSYNC.RECONVERGENT B0 ;  /* 0x0000000000007941 */ /* 0x000fea0003800200 */
.L_x_23:
[C---:B------:R-:W-:Y:S02]  /*1840*/  LEA R6, P0, R5.reuse, UR16, 0x2 ;  /* 0x0000001005067c11 */ /* 0x040fe4000f8010ff */
[----:B------:R-:W-:Y:S02]  /*1850*/  IADD3 R2, PT, PT, R2, 0x1000, RZ ;  /* 0x0000100002027810 */ /* 0x000fe40007ffe0ff */
[----:B------:R-:W-:Y:S01]  /*1860*/  LEA.HI.X R7, R5, UR17, R10, 0x2, P0 ;  /* 0x0000001105077c11 */ /* 0x000fe200080f140a */
[----:B------:R-:W-:Y:S01]  /*1870*/  IMAD.MOV.U32 R5, RZ, RZ, RZ ;  /* 0x000000ffff057224 */ /* 0x000fe200078e00ff */
[----:B------:R-:W-:-:S03]  /*1880*/  ISETP.GE.U32.AND P0, PT, R2, UR18, PT ;  /* 0x0000001202007c0c */ /* 0x000fc6000bf06070 */
[----:B------:R3:W-:Y:S01]  /*1890*/  STG.E desc[UR8][R6.64], R13 ;  /* 0x0000000d06007986 */ /* 0x0007e2000c101908 */
[----:B------:R-:W-:-:S13]  /*18a0*/  ISETP.GE.U32.AND.EX P0, PT, RZ, UR19, PT, P0 ;  /* 0x00000013ff007c0c */ /* 0x000fda000bf06100 */
[----:B---3--:R-:W-:Y:S05]  /*18b0*/  @!P0 BRA `(.L_x_25) ;  /* 0xfffffff800448947 */ /* 0x008fea000383ffff */
[----:B------:R-:W-:Y:S05]  /*18c0*/  EXIT ;  /* 0x000000000000794d */ /* 0x000fea0003800000 */
.L_x_8:
[----:B------:R-:W-:Y:S02]  /*18d0*/  HFMA2 R9, -RZ, RZ, 0, 9.5367431640625e-07 ;  /* 0x00000010ff097431 */ /* 0x000fe400000001ff */
[----:B------:R-:W-:Y:S01]  /*18e0*/  IMAD.MOV.U32 R11, RZ, RZ, 0x1f ;  /* 0x0000001fff0b7424 */ /* 0x000fe200078e00ff */
[----:B------:R-:W-:-:S07]  /*18f0*/  MOV R8, 0xffffffff ;  /* 0xffffffff00087802 */ /* 0x000fce0000000f00 */
[----:B0-----:R-:W-:Y:S05]  /*1900*/  WARPSYNC.COLLECTIVE R8, `(.L_x_26) ;  /* 0x0000000008087348 */ /* 0x001fea0003c00000 */
[----:B0-----:R0:W1:Y:S02]  /*1910*/  SHFL.DOWN P0, R7, R2, R9, R11 ;  /* 0x0800000902077389 */ /* 0x001064000000000b */
[----:B01----:R-:W-:Y:S05]  /*1920*/  ENDCOLLECTIVE ;  /* 0x000000000000791b */ /* 0x003fea0003800000 */
.L_x_26:
[----:B------:R-:W-:Y:S02]  /*1930*/  IMAD.MOV.U32 R9, RZ, RZ, 0x8 ;  /* 0x00000008ff097424 */ /* 0x000fe400078e00ff */
[----:B------:R-:W-:-:S04]  /*1940*/  IMAD.MOV.U32 R3, RZ, RZ, R7 ;  /* 0x000000ffff037224 */ /* 0x000fc800078e0007 */
[----:B------:R-:W-:-:S05]  /*1950*/  FADD R3, R2, R3 ;  /* 0x0000000302037221 */ /* 0x000fca0000000000 */
[----:B------:R-:W-:-:S07]  /*1960*/  MOV R2, R3 ;  /* 0x0000000300027202 */ /* 0x000fce0000000f00 */
[----:B------:R-:W-:Y:S05]  /*1970*/  WARPSYNC.COLLECTIVE R8, `(.L_x_27) ;  /* 0x0000000008087348 */ /* 0x000fea0003c00000 */
[----:B------:R0:W1:Y:S02]  /*1980*/  SHFL.DOWN P0, R7, R2, R9, R11 ;  /* 0x0800000902077389 */ /* 0x000064000000000b */
[----:B01----:R-:W-:Y:S05]  /*1990*/  ENDCOLLECTIVE ;  /* 0x000000000000791b */ /* 0x003fea0003800000 */
.L_x_27:
[----:B------:R-:W-:Y:S01]  /*19a0*/  HFMA2 R9, -RZ, RZ, 0, 2.384185791015625e-07 ;  /* 0x00000004ff097431 */ /* 0x000fe200000001ff */
[----:B------:R-:W-:-:S05]  /*19b0*/  MOV R4, R7 ;  /* 0x0000000700047202 */ /* 0x000fca0000000f00 */
[----:B------:R-:W-:-:S04]  /*19c0*/  FADD R4, R3, R4 ;  /* 0x0000000403047221 */ /* 0x000fc80000000000 */
[----:B------:R-:W-:-:S07]  /*19d0*/  IMAD.MOV.U32 R2, RZ, RZ, R4 ;  /* 0x000000ffff027224 */ /* 0x000fce00078e0004 */
[----:B------:R-:W-:Y:S05]  /*19e0*/  WARPSYNC.COLLECTIVE R8, `(.L_x_28) ;  /* 0x0000000008087348 */ /* 0x000fea0003c00000 */
[----:B------:R0:W1:Y:S02]  /*19f0*/  SHFL.DOWN P0, R7, R2, R9, R11 ;  /* 0x0800000902077389 */ /* 0x000064000000000b */
[----:B01----:R-:W-:Y:S05]  /*1a00*/  ENDCOLLECTIVE ;  /* 0x000000000000791b */ /* 0x003fea0003800000 */
.L_x_28:
[----:B------:R-:W-:Y:S02]  /*1a10*/  IMAD.MOV.U32 R9, RZ, RZ, 0x2 ;  /* 0x00000002ff097424 */ /* 0x000fe400078e00ff */
[----:B------:R-:W-:-:S04]  /*1a20*/  IMAD.MOV.U32 R5, RZ, RZ, R7 ;  /* 0x000000ffff057224 */ /* 0x000fc800078e0007 */
[----:B------:R-:W-:-:S05]  /*1a30*/  FADD R5, R4, R5 ;  /* 0x0000000504057221 */ /* 0x000fca0000000000 */
[----:B------:R-:W-:-:S07]  /*1a40*/  MOV R2, R5 ;  /* 0x0000000500027202 */ /* 0x000fce0000000f00 */
[----:B------:R-:W-:Y:S05]  /*1a50*/  WARPSYNC.COLLECTIVE R8, `(.L_x_29) ;  /* 0x0000000008087348 */ /* 0x000fea0003c00000 */
[----:B------:R0:W1:Y:S02]  /*1a60*/  SHFL.DOWN P0, R7, R2, R9, R11 ;  /* 0x0800000902077389 */ /* 0x000064000000000b */
[----:B01----:R-:W-:Y:S05]  /*1a70*/  ENDCOLLECTIVE ;  /* 0x000000000000791b */ /* 0x003fea0003800000 */
.L_x_29:
[----:B------:R-:W-:Y:S01]  /*1a80*/  HFMA2 R9, -RZ, RZ, 0, 5.9604644775390625e-08 ;  /* 0x00000001ff097431 */ /* 0x000fe200000001ff */
[----:B------:R-:W-:-:S05]  /*1a90*/  MOV R6, R7 ;  /* 0x0000000700067202 */ /* 0x000fca0000000f00 */
[----:B------:R-:W-:-:S04]  /*1aa0*/  FADD R6, R5, R6 ;  /* 0x0000000605067221 */ /* 0x000fc80000000000 */
[----:B------:R-:W-:-:S07]  /*1ab0*/  IMAD.MOV.U32 R2, RZ, RZ, R6 ;  /* 0x000000ffff027224 */ /* 0x000fce00078e0006 */
[----:B------:R-:W-:Y:S05]  /*1ac0*/  WARPSYNC.COLLECTIVE R8, `(.L_x_30) ;  /* 0x0000000008087348 */ /* 0x000fea0003c00000 */
[----:B------:R0:W1:Y:S02]  /*1ad0*/  SHFL.DOWN P0, R7, R2, R9, R11 ;  /* 0x0800000902077389 */ /* 0x000064000000000b */
[----:B01----:R-:W-:Y:S05]  /*1ae0*/  ENDCOLLECTIVE ;  /* 0x000000000000791b */ /* 0x003fea0003800000 */
.L_x_30:
[----:B------:R-:W-:Y:S05]  /*1af0*/  BRA `(.L_x_31) ;  /* 0xfffffff000487947 */ /* 0x000fea000383ffff */
        .weak           $__internal_0_$__cuda_sm20_sqrt_rn_f32_slowpath
        .type           $__internal_0_$__cuda_sm20_sqrt_rn_f32_slowpath,@function
        .size           $__internal_0_$__cuda_sm20_sqrt_rn_f32_slowpath,($__internal_1_$__cuda_sm3x_div_rn_noftz_f32_slowpath - $__internal_0_$__cuda_sm20_sqrt_rn_f32_slowpath)
$__internal_0_$__cuda_sm20_sqrt_rn_f32_slowpath:
[----:B------:R-:W-:-:S13]  /*1b00*/  LOP3.LUT P0, RZ, R2, 0x7fffffff, RZ, 0xc0, !PT ;  /* 0x7fffffff02ff7812 */ /* 0x000fda000780c0ff */
[----:B------:R-:W-:Y:S01]  /*1b10*/  @!P0 IMAD.MOV.U32 R3, RZ, RZ, R2 ;  /* 0x000000ffff038224 */ /* 0x000fe200078e0002 */
[----:B------:R-:W-:Y:S06]  /*1b20*/  @!P0 BRA `(.L_x_32) ;  /* 0x0000000000408947 */ /* 0x000fec0003800000 */
[----:B------:R-:W-:-:S13]  /*1b30*/  FSETP.GEU.FTZ.AND P0, PT, R2, RZ, PT ;  /* 0x000000ff0200720b */ /* 0x000fda0003f1e000 */
[----:B------:R-:W-:Y:S01]  /*1b40*/  @!P0 MOV R3, 0x7fffffff ;  /* 0x7fffffff00038802 */ /* 0x000fe20000000f00 */
[----:B------:R-:W-:Y:S06]  /*1b50*/  @!P0 BRA `(.L_x_32) ;  /* 0x0000000000348947 */ /* 0x000fec0003800000 */
[----:B------:R-:W-:-:S13]  /*1b60*/  FSETP.GTU.FTZ.AND P0, PT, |R2|, +INF , PT ;  /* 0x7f8000000200780b */ /* 0x000fda0003f1c200 */
[----:B------:R-:W-:Y:S01]  /*1b70*/  @P0 FADD.FTZ R3, R2, 1 ;  /* 0x3f80000002030421 */ /* 0x000fe20000010000 */
[----:B------:R-:W-:Y:S06]  /*1b80*/  @P0 BRA `(.L_x_32) ;  /* 0x0000000000280947 */ /* 0x000fec0003800000 */
[----:B------:R-:W-:-:S13]  /*1b90*/  FSETP.NEU.FTZ.AND P0, PT, |R2|, +INF , PT ;  /* 0x7f8000000200780b */ /* 0x000fda0003f1d200 */
[----:B------:R-:W-:-:S04]  /*1ba0*/  @P0 FFMA R4, R2, 1.84467440737095516160e+19, RZ ;  /* 0x5f80000002040823 */ /* 0x000fc800000000ff */
[----:B------:R-:W0:Y:S02]  /*1bb0*/  @P0 MUFU.RSQ R3, R4 ;  /* 0x0000000400030308 */ /* 0x000e240000001400 */
[----:B0-----:R-:W-:Y:S01]  /*1bc0*/  @P0 FMUL.FTZ R5, R4, R3 ;  /* 0x0000000304050220 */ /* 0x001fe20000410000 */
[----:B------:R-:W-:Y:S01]  /*1bd0*/  @P0 FMUL.FTZ R7, R3, 0.5 ;  /* 0x3f00000003070820 */ /* 0x000fe20000410000 */
[----:B------:R-:W-:Y:S02]  /*1be0*/  @!P0 IMAD.MOV.U32 R3, RZ, RZ, R2 ;  /* 0x000000ffff038224 */ /* 0x000fe400078e0002 */
[----:B------:R-:W-:-:S04]  /*1bf0*/  @P0 FADD.FTZ R6, -R5, -RZ ;  /* 0x800000ff05060221 */ /* 0x000fc80000010100 */
[----:B------:R-:W-:-:S04]  /*1c00*/  @P0 FFMA R6, R5, R6, R4 ;  /* 0x0000000605060223 */ /* 0x000fc80000000004 */
[----:B------:R-:W-:-:S04]  /*1c10*/  @P0 FFMA R6, R6, R7, R5 ;  /* 0x0000000706060223 */ /* 0x000fc80000000005 */
[----:B------:R-:W-:-:S07]  /*1c20*/  @P0 FMUL.FTZ R3, R6, 2.3283064365386962891e-10 ;  /* 0x2f80000006030820 */ /* 0x000fce0000410000 */
.L_x_32:
[----:B------:R-:W-:Y:S01]  /*1c30*/  MOV R4, R3 ;  /* 0x0000000300047202 */ /* 0x000fe20000000f00 */
[----:B------:R-:W-:Y:S02]  /*1c40*/  HFMA2 R3, -RZ, RZ, 0, 0 ;  /* 0x00000000ff037431 */ /* 0x000fe400000001ff */
[----:B------:R-:W-:-:S04]  /*1c50*/  IMAD.MOV.U32 R2, RZ, RZ, R8 ;  /* 0x000000ffff027224 */ /* 0x000fc800078e0008 */
[----:B------:R-:W-:Y:S05]  /*1c60*/  RET.REL.NODEC R2 `(_Z14L2_Norm_kernelPKfPfmm) ;  /* 0xffffffe002e47950 */ /* 0x000fea0003c3ffff */
        .weak           $__internal_1_$__cuda_sm3x_div_rn_noftz_f32_slowpath
        .type           $__internal_1_$__cuda_sm3x_div_rn_noftz_f32_slowpath,@function
        .size           $__internal_1_$__cuda_sm3x_div_rn_noftz_f32_slowpath,(.L_x_46 - $__internal_1_$__cuda_sm3x_div_rn_noftz_f32_slowpath)
$__internal_1_$__cuda_sm3x_div_rn_noftz_f32_slowpath:
[--C-:B------:R-:W-:Y:S01]  /*1c70*/  SHF.R.U32.HI R4, RZ, 0x17, R3.reuse ;  /* 0x00000017ff047819 */ /* 0x100fe20000011603 */
[----:B------:R-:W-:Y:S01]  /*1c80*/  BSSY.RECONVERGENT B2, `(.L_x_33) ;  /* 0x0000064000027945 */ /* 0x000fe20003800200 */
[----:B------:R-:W-:Y:S01]  /*1c90*/  SHF.R.U32.HI R11, RZ, 0x17, R0 ;  /* 0x00000017ff0b7819 */ /* 0x000fe20000011600 */
[----:B------:R-:W-:Y:S01]  /*1ca0*/  IMAD.MOV.U32 R9, RZ, RZ, R3 ;  /* 0x000000ffff097224 */ /* 0x000fe200078e0003 */
[----:B------:R-:W-:Y:S02]  /*1cb0*/  LOP3.LUT R4, R4, 0xff, RZ, 0xc0, !PT ;  /* 0x000000ff04047812 */ /* 0x000fe400078ec0ff */
[----:B------:R-:W-:-:S03]  /*1cc0*/  LOP3.LUT R11, R11, 0xff, RZ, 0xc0, !PT ;  /* 0x000000ff0b0b7812 */ /* 0x000fc600078ec0ff */
[----:B------:R-:W-:Y:S01]  /*1cd0*/  VIADD R8, R4, 0xffffffff ;  /* 0xffffffff04087836 */ /* 0x000fe20000000000 */
[----:B------:R-:W-:-:S04]  /*1ce0*/  IADD3 R7, PT, PT, R11, -0x1, RZ ;  /* 0xffffffff0b077810 */ /* 0x000fc80007ffe0ff */
[----:B------:R-:W-:-:S04]  /*1cf0*/  ISETP.GT.U32.AND P1, PT, R8, 0xfd, PT ;  /* 0x000000fd0800780c */ /* 0x000fc80003f24070 */
[----:B------:R-:W-:-:S13]  /*1d00*/  ISETP.GT.U32.OR P1, PT, R7, 0xfd, P1 ;  /* 0x000000fd0700780c */ /* 0x000fda0000f24470 */
[----:B------:R-:W-:Y:S01]  /*1d10*/  @!P1 MOV R7, RZ ;  /* 0x000000ff00079202 */ /* 0x000fe20000000f00 */
[----:B------:R-:W-:Y:S06]  /*1d20*/  @!P1 BRA `(.L_x_34) ;  /* 0x0000000000609947 */ /* 0x000fec0003800000 */
[----:B------:R-:W-:Y:S02]  /*1d30*/  FSETP.GTU.FTZ.AND P1, PT, |R0|, +INF , PT ;  /* 0x7f8000000000780b */ /* 0x000fe40003f3c200 */
[----:B------:R-:W-:-:S04]  /*1d40*/  FSETP.GTU.FTZ.AND P2, PT, |R3|, +INF , PT ;  /* 0x7f8000000300780b */ /* 0x000fc80003f5c200 */
[----:B------:R-:W-:-:S13]  /*1d50*/  PLOP3.LUT P1, PT, P1, P2, PT, 0xf8, 0x8f ;  /* 0x00000000008f781c */ /* 0x000fda0000f25f70 */
[----:B------:R-:W-:Y:S05]  /*1d60*/  @P1 BRA `(.L_x_35) ;  /* 0x0000000400501947 */ /* 0x000fea0003800000 */
[----:B------:R-:W-:-:S13]  /*1d70*/  LOP3.LUT P1, RZ, R9, 0x7fffffff, R0, 0xc8, !PT ;  /* 0x7fffffff09ff7812 */ /* 0x000fda000782c800 */
[----:B------:R-:W-:Y:S05]  /*1d80*/  @!P1 BRA `(.L_x_36) ;  /* 0x0000000400409947 */ /* 0x000fea0003800000 */
[C---:B------:R-:W-:Y:S02]  /*1d90*/  FSETP.NEU.FTZ.AND P3, PT, |R0|.reuse, +INF , PT ;  /* 0x7f8000000000780b */ /* 0x040fe40003f7d200 */
[----:B------:R-:W-:Y:S02]  /*1da0*/  FSETP.NEU.FTZ.AND P2, PT, |R3|, +INF , PT ;  /* 0x7f8000000300780b */ /* 0x000fe40003f5d200 */
[----:B------:R-:W-:-:S11]  /*1db0*/  FSETP.NEU.FTZ.AND P1, PT, |R0|, +INF , PT ;  /* 0x7f8000000000780b */ /* 0x000fd60003f3d200 */
[----:B------:R-:W-:Y:S05]  /*1dc0*/  @!P2 BRA !P3, `(.L_x_36) ;  /* 0x000000040030a947 */ /* 0x000fea0005800000 */
[----:B------:R-:W-:-:S04]  /*1dd0*/  LOP3.LUT P3, RZ, R0, 0x7fffffff, RZ, 0xc0, !PT ;  /* 0x7fffffff00ff7812 */ /* 0x000fc8000786c0ff */
[----:B------:R-:W-:-:S13]  /*1de0*/  PLOP3.LUT P2, PT, P2, P3, PT, 0x2f, 0xf2 ;  /* 0x0000000000f2781c */ /* 0x000fda0001746577 */
[----:B------:R-:W-:Y:S05]  /*1df0*/  @P2 BRA `(.L_x_37) ;  /* 0x00000004001c2947 */ /* 0x000fea0003800000 */
[----:B------:R-:W-:-:S04]  /*1e00*/  LOP3.LUT P2, RZ, R9, 0x7fffffff, RZ, 0xc0, !PT ;  /* 0x7fffffff09ff7812 */ /* 0x000fc8000784c0ff */
[----:B------:R-:W-:-:S13]  /*1e10*/  PLOP3.LUT P1, PT, P1, P2, PT, 0x2f, 0xf2 ;  /* 0x0000000000f2781c */ /* 0x000fda0000f24577 */
[----:B------:R-:W-:Y:S05]  /*1e20*/  @P1 BRA `(.L_x_38) ;  /* 0x0000000400041947 */ /* 0x000fea0003800000 */
[----:B------:R-:W-:Y:S01]  /*1e30*/  VIADD R7, R11, 0xffffffff ;  /* 0xffffffff0b077836 */ /* 0x000fe20000000000 */
[----:B------:R-:W-:-:S04]  /*1e40*/  ISETP.GE.AND P2, PT, R8, RZ, PT ;  /* 0x000000ff0800720c */ /* 0x000fc80003f46270 */
[----:B------:R-:W-:-:S09]  /*1e50*/  ISETP.GE.AND P1, PT, R7, RZ, PT ;  /* 0x000000ff0700720c */ /* 0x000fd20003f26270 */
[----:B------:R-:W-:-:S04]  /*1e60*/  @!P2 FFMA R9, R3, 1.84467440737095516160e+19, RZ ;  /* 0x5f8000000309a823 */ /* 0x000fc800000000ff */
[----:B------:R-:W-:Y:S01]  /*1e70*/  @P1 MOV R7, RZ ;  /* 0x000000ff00071202 */ /* 0x000fe20000000f00 */
[----:B------:R-:W-:Y:S02]  /*1e80*/  @!P1 IMAD.MOV.U32 R7, RZ, RZ, -0x40 ;  /* 0xffffffc0ff079424 */ /* 0x000fe400078e00ff */
[----:B------:R-:W-:-:S03]  /*1e90*/  @!P1 FFMA R0, R0, 1.84467440737095516160e+19, RZ ;  /* 0x5f80000000009823 */ /* 0x000fc600000000ff */
[----:B------:R-:W-:-:S07]  /*1ea0*/  @!P2 IADD3 R7, PT, PT, R7, 0x40, RZ ;  /* 0x000000400707a810 */ /* 0x000fce0007ffe0ff */
.L_x_34:
[----:B------:R-:W-:Y:S01]  /*1eb0*/  LEA R8, R4, 0xc0800000, 0x17 ;  /* 0xc080000004087811 */ /* 0x000fe200078eb8ff */
[----:B------:R-:W-:Y:S01]  /*1ec0*/  BSSY.RECONVERGENT B3, `(.L_x_39) ;  /* 0x0000036000037945 */ /* 0x000fe20003800200 */
[----:B------:R-:W-:-:S03]  /*1ed0*/  IADD3 R11, PT, PT, R11, -0x7f, RZ ;  /* 0xffffff810b0b7810 */ /* 0x000fc60007ffe0ff */
[----:B------:R-:W-:Y:S02]  /*1ee0*/  IMAD.IADD R18, R9, 0x1, -R8 ;  /* 0x0000000109127824 */ /* 0x000fe400078e0a08 */
[C---:B------:R-:W-:Y:S02]  /*1ef0*/  IMAD R0, R11.reuse, -0x800000, R0 ;  /* 0xff8000000b007824 */ /* 0x040fe400078e0200 */
[----:B------:R0:W1:Y:S01]  /*1f00*/  MUFU.RCP R8, R18 ;  /* 0x0000001200087308 */ /* 0x0000620000001000 */
[----:B------:R-:W-:Y:S01]  /*1f10*/  FADD.FTZ R9, -R18, -RZ ;  /* 0x800000ff12097221 */ /* 0x000fe20000010100 */
[----:B0-----:R-:W-:-:S05]  /*1f20*/  IADD3 R18, PT, PT, R11, 0x7f, -R4 ;  /* 0x0000007f0b127810 */ /* 0x001fca0007ffe804 */
[----:B------:R-:W-:Y:S02]  /*1f30*/  IMAD.IADD R18, R18, 0x1, R7 ;  /* 0x0000000112127824 */ /* 0x000fe400078e0207 */
[----:B-1----:R-:W-:-:S04]  /*1f40*/  FFMA R13, R8, R9, 1 ;  /* 0x3f800000080d7423 */ /* 0x002fc80000000009 */
[----:B------:R-:W-:-:S04]  /*1f50*/  FFMA R8, R8, R13, R8 ;  /* 0x0000000d08087223 */ /* 0x000fc80000000008 */
[----:B------:R-:W-:-:S04]  /*1f60*/  FFMA R13, R0, R8, RZ ;  /* 0x00000008000d7223 */ /* 0x000fc800000000ff */
[----:B------:R-:W-:-:S04]  /*1f70*/  FFMA R20, R9, R13, R0 ;  /* 0x0000000d09147223 */ /* 0x000fc80000000000 */
[----:B------:R-:W-:-:S04]  /*1f80*/  FFMA R13, R8, R20, R13 ;  /* 0x00000014080d7223 */ /* 0x000fc8000000000d */
[----:B------:R-:W-:-:S04]  /*1f90*/  FFMA R0, R9, R13, R0 ;  /* 0x0000000d09007223 */ /* 0x000fc80000000000 */
[----:B------:R-:W-:-:S05]  /*1fa0*/  FFMA R9, R8, R0, R13 ;  /* 0x0000000008097223 */ /* 0x000fca000000000d */
[----:B------:R-:W-:-:S04]  /*1fb0*/  SHF.R.U32.HI R4, RZ, 0x17, R9 ;  /* 0x00000017ff047819 */ /* 0x000fc80000011609 */
[----:B------:R-:W-:-:S04]  /*1fc0*/  LOP3.LUT R4, R4, 0xff, RZ, 0xc0, !PT ;  /* 0x000000ff04047812 */ /* 0x000fc800078ec0ff */
[----:B------:R-:W-:-:S05]  /*1fd0*/  IADD3 R4, PT, PT, R4, R18, RZ ;  /* 0x0000001204047210 */ /* 0x000fca0007ffe0ff */
[----:B------:R-:W-:-:S05]  /*1fe0*/  VIADD R7, R4, 0xffffffff ;  /* 0xffffffff04077836 */ /* 0x000fca0000000000 */
[----:B------:R-:W-:-:S13]  /*1ff0*/  ISETP.GE.U32.AND P1, PT, R7, 0xfe, PT ;  /* 0x000000fe0700780c */ /* 0x000fda0003f26070 */
[----:B------:R-:W-:Y:S05]  /*2000*/  @!P1 BRA `(.L_x_40) ;  /* 0x0000000000809947 */ /* 0x000fea0003800000 */
[----:B------:R-:W-:-:S13]  /*2010*/  ISETP.GT.AND P1, PT, R4, 0xfe, PT ;  /* 0x000000fe0400780c */ /* 0x000fda0003f24270 */
[----:B------:R-:W-:Y:S05]  /*2020*/  @P1 BRA `(.L_x_41) ;  /* 0x00000000006c1947 */ /* 0x000fea0003800000 */
[----:B------:R-:W-:-:S13]  /*2030*/  ISETP.GE.AND P1, PT, R4, 0x1, PT ;  /* 0x000000010400780c */ /* 0x000fda0003f26270 */
[----:B------:R-:W-:Y:S05]  /*2040*/  @P1 BRA `(.L_x_42) ;  /* 0x0000000000741947 */ /* 0x000fea0003800000 */
[----:B------:R-:W-:Y:S02]  /*2050*/  ISETP.GE.AND P1, PT, R4, -0x18, PT ;  /* 0xffffffe80400780c */ /* 0x000fe40003f26270 */
[----:B------:R-:W-:-:S11]  /*2060*/  LOP3.LUT R9, R9, 0x80000000, RZ, 0xc0, !PT ;  /* 0x8000000009097812 */ /* 0x000fd600078ec0ff */
[----:B------:R-:W-:Y:S05]  /*2070*/  @!P1 BRA `(.L_x_42) ;  /* 0x0000000000689947 */ /* 0x000fea0003800000 */
[-CC-:B------:R-:W-:Y:S01]  /*2080*/  FFMA.RZ R7, R8, R0.reuse, R13.reuse ;  /* 0x0000000008077223 */ /* 0x180fe2000000c00d */
[C---:B------:R-:W-:Y:S02]  /*2090*/  ISETP.NE.AND P3, PT, R4.reuse, RZ, PT ;  /* 0x000000ff0400720c */ /* 0x040fe40003f65270 */
[----:B------:R-:W-:Y:S02]  /*20a0*/  ISETP.NE.AND P2, PT, R4, RZ, PT ;  /* 0x000000ff0400720c */ /* 0x000fe40003f45270 */
[----:B------:R-:W-:Y:S01]  /*20b0*/  LOP3.LUT R11, R7, 0x7fffff, RZ, 0xc0, !PT ;  /* 0x007fffff070b7812 */ /* 0x000fe200078ec0ff */
[CCC-:B------:R-:W-:Y:S01]  /*20c0*/  FFMA.RP R7, R8.reuse, R0.reuse, R13.reuse ;  /* 0x0000000008077223 */ /* 0x1c0fe2000000800d */
[----:B------:R-:W-:Y:S01]  /*20d0*/  FFMA.RM R0, R8, R0, R13 ;  /* 0x0000000008007223 */ /* 0x000fe2000000400d */
[----:B------:R-:W-:Y:S01]  /*20e0*/  IADD3 R8, PT, PT, R4, 0x20, RZ ;  /* 0x0000002004087810 */ /* 0x000fe20007ffe0ff */
[----:B------:R-:W-:Y:S01]  /*20f0*/  IMAD.MOV R4, RZ, RZ, -R4 ;  /* 0x000000ffff047224 */ /* 0x000fe200078e0a04 */
[----:B------:R-:W-:-:S02]  /*2100*/  LOP3.LUT R11, R11, 0x800000, RZ, 0xfc, !PT ;  /* 0x008000000b0b7812 */ /* 0x000fc400078efcff */
[----:B------:R-:W-:Y:S02]  /*2110*/  FSETP.NEU.FTZ.AND P1, PT, R7, R0, PT ;  /* 0x000000000700720b */ /* 0x000fe40003f3d000 */
[----:B------:R-:W-:Y:S02]  /*2120*/  SHF.L.U32 R8, R11, R8, RZ ;  /* 0x000000080b087219 */ /* 0x000fe400000006ff */
[----:B------:R-:W-:Y:S02]  /*2130*/  SEL R0, R4, RZ, P3 ;  /* 0x000000ff04007207 */ /* 0x000fe40001800000 */
[----:B------:R-:W-:Y:S02]  /*2140*/  ISETP.NE.AND P2, PT, R8, RZ, P2 ;  /* 0x000000ff0800720c */ /* 0x000fe40001745270 */
[----:B------:R-:W-:Y:S02]  /*2150*/  SHF.R.U32.HI R0, RZ, R0, R11 ;  /* 0x00000000ff007219 */ /* 0x000fe4000001160b */
[----:B------:R-:W-:-:S02]  /*2160*/  PLOP3.LUT P1, PT, P1, P2, PT, 0xf8, 0x8f ;  /* 0x00000000008f781c */ /* 0x000fc40000f25f70 */
[----:B------:R-:W-:Y:S02]  /*2170*/  SHF.R.U32.HI R7, RZ, 0x1, R0 ;  /* 0x00000001ff077819 */ /* 0x000fe40000011600 */
[----:B------:R-:W-:-:S04]  /*2180*/  SEL R4, RZ, 0x1, !P1 ;  /* 0x00000001ff047807 */ /* 0x000fc80004800000 */
[----:B------:R-:W-:-:S04]  /*2190*/  LOP3.LUT R11, R4, 0x1, R7, 0xf8, !PT ;  /* 0x00000001040b7812 */ /* 0x000fc800078ef807 */
[----:B------:R-:W-:-:S04]  /*21a0*/  LOP3.LUT R0, R11, R0, RZ, 0xc0, !PT ;  /* 0x000000000b007212 */ /* 0x000fc800078ec0ff */
[----:B------:R-:W-:-:S04]  /*21b0*/  IADD3 R0, PT, PT, R7, R0, RZ ;  /* 0x0000000007007210 */ /* 0x000fc80007ffe0ff */
[----:B------:R-:W-:Y:S01]  /*21c0*/  LOP3.LUT R9, R0, R9, RZ, 0xfc, !PT ;  /* 0x0000000900097212 */ /* 0x000fe200078efcff */
[----:B------:R-:W-:Y:S06]  /*21d0*/  BRA `(.L_x_42) ;  /* 0x0000000000107947 */ /* 0x000fec0003800000 */
.L_x_41:
[----:B------:R-:W-:-:S04]  /*21e0*/  LOP3.LUT R9, R9, 0x80000000, RZ, 0xc0, !PT ;  /* 0x8000000009097812 */ /* 0x000fc800078ec0ff */
[----:B------:R-:W-:Y:S01]  /*21f0*/  LOP3.LUT R9, R9, 0x7f800000, RZ, 0xfc, !PT ;  /* 0x7f80000009097812 */ /* 0x000fe200078efcff */
[----:B------:R-:W-:Y:S06]  /*2200*/  BRA `(.L_x_42) ;  /* 0x0000000000047947 */ /* 0x000fec0003800000 */
.L_x_40:
[----:B------:R-:W-:-:S07]  /*2210*/  IMAD R9, R18, 0x800000, R9 ;  /* 0x0080000012097824 */ /* 0x000fce00078e0209 */
.L_x_42:
[----:B------:R-:W-:Y:S05]  /*2220*/  BSYNC.RECONVERGENT B3 ;  /* 0x0000000000037941 */ /* 0x000fea0003800200 */
.L_x_39:
[----:B------:R-:W-:Y:S05]  /*2230*/  BRA `(.L_x_43) ;  /* 0x0000000000207947 */ /* 0x000fea0003800000 */
.L_x_38:
[----:B------:R-:W-:-:S04]  /*2240*/  LOP3.LUT R9, R9, 0x80000000, R0, 0x48, !PT ;  /* 0x8000000009097812 */ /* 0x000fc800078e4800 */
[----:B------:R-:W-:Y:S01]  /*2250*/  LOP3.LUT R9, R9, 0x7f800000, RZ, 0xfc, !PT ;  /* 0x7f80000009097812 */ /* 0x000fe200078efcff */
[----:B------:R-:W-:Y:S06]  /*2260*/  BRA `(.L_x_43) ;  /* 0x0000000000147947 */ /* 0x000fec0003800000 */
.L_x_37:
[----:B------:R-:W-:Y:S01]  /*2270*/  LOP3.LUT R9, R9, 0x80000000, R0, 0x48, !PT ;  /* 0x8000000009097812 */ /* 0x000fe200078e4800 */
[----:B------:R-:W-:Y:S06]  /*2280*/  BRA `(.L_x_43) ;  /* 0x00000000000c7947 */ /* 0x000fec0003800000 */
.L_x_36:
[----:B------:R-:W0:Y:S01]  /*2290*/  MUFU.RSQ R9, -QNAN ;  /* 0xffc0000000097908 */ /* 0x000e220000001400 */
[----:B------:R-:W-:Y:S05]  /*22a0*/  BRA `(.L_x_43) ;  /* 0x0000000000047947 */ /* 0x000fea0003800000 */
.L_x_35:
[----:B------:R-:W-:-:S07]  /*22b0*/  FADD.FTZ R9, R0, R3 ;  /* 0x0000000300097221 */ /* 0x000fce0000010000 */
.L_x_43:
[----:B------:R-:W-:Y:S05]  /*22c0*/  BSYNC.RECONVERGENT B2 ;  /* 0x0000000000027941 */ /* 0x000fea0003800200 */
.L_x_33:
[----:B------:R-:W-:-:S04]  /*22d0*/  HFMA2 R7, -RZ, RZ, 0, 0 ;  /* 0x00000000ff077431 */ /* 0x000fc800000001ff */
[----:B0-----:R-:W-:Y:S05]  /*22e0*/  RET.REL.NODEC R6 `(_Z14L2_Norm_kernelPKfPfmm) ;  /* 0xffffffdc06447950 */ /* 0x001fea0003c3ffff */
.L_x_44:
[----:B------:R-:W-:-:S00]  /*22f0*/  BRA `(.L_x_44) ;  /* 0xfffffffc00fc7947 */ /* 0x000fc0000383ffff */
[----:B------:R-:W-:-:S00]  /*2300*/  NOP ;  /* 0x0000000000007918 */ /* 0x000fc00000000000 */
[----:B------:R-:W-:-:S00]  /*2310*/  NOP ;  /* 0x0000000000007918 */ /* 0x000fc00000000000 */
[----:B------:R-:W-:-:S00]  /*2320*/  NOP ;  /* 0x0000000000007918 */ /* 0x000fc00000000000 */
[----:B------:R-:W-:-:S00]  /*2330*/  NOP ;  /* 0x0000000000007918 */ /* 0x000fc00000000000 */
[----:B------:R-:W-:-:S00]  /*2340*/  NOP ;  /* 0x0000000000007918 */ /* 0x000fc00000000000 */
[----:B------:R-:W-:-:S00]  /*2350*/  NOP ;  /* 0x0000000000007918 */ /* 0x000fc00000000000 */
[----:B------:R-:W-:-:S00]  /*2360*/  NOP ;  /* 0x0000000000007918 */ /* 0x000fc00000000000 */
[----:B------:R-:W-:-:S00]  /*2370*/  NOP ;  /* 0x0000000000007918 */ /* 0x000fc00000000000 */
.L_x_46:


//--------------------- .nv.shared._Z14L2_Norm_kernelPKfPfmm --------------------------
	.section	.nv.shared._Z14L2_Norm_kernelPKfPfmm,"aw",@nobits
	.sectionflags	@""
	.align	4
.nv.shared._Z14L2_Norm_kernelPKfPfmm:
	.zero		1156


//--------------------- .nv.shared.reserved.0     --------------------------
	.section	.nv.shared.reserved.0,"aw",@nobits
	.weak		__nv_reservedSMEM_offset_0_alias
	.size		__nv_reservedSMEM_offset_0_alias, 0, 64
	.other		__nv_reservedSMEM_offset_0_alias,@"STO_CUDA_RESERVED_SHARED STV_DEFAULT"
__nv_reservedSMEM_offset_0_alias:
	.zero		0
	.zero		64


//--------------------- .nv.constant0._Z14L2_Norm_kernelPKfPfmm --------------------------
	.section	.nv.constant0._Z14L2_Norm_kernelPKfPfmm,"a",@progbits
	.sectionflags	@""
	.align	4
.nv.constant0._Z14L2_Norm_kernelPKfPfmm:
	.zero		928


//--------------------- SYMBOLS --------------------------

	.type		.nv.reservedSmem.offset0,@object
	.size		.nv.reservedSmem.offset0,0x4
	.type		.nv.reservedSmem.cap,@object
	.size		.nv.reservedSmem.cap,0x4
